def matmul_kernel(
    a_ptr,
    b_ptr,
    c_ptr,
    M,
    N,
    K,
    stride_am,
    stride_ak,
    stride_bk,
    stride_bn,
    stride_cm,
    stride_cn,
    BLOCK_M: tl.constexpr,
    BLOCK_N: tl.constexpr,
    BLOCK_K: tl.constexpr,
    GROUP_M: tl.constexpr,
):
    pid = tl.program_id(axis=0)
    num_pid_m = tl.cdiv(M, BLOCK_M)
    num_pid_n = tl.cdiv(N, BLOCK_N)
    num_pid_in_group = GROUP_M * num_pid_n
    group_id = pid // num_pid_in_group
    first_pid_m = group_id * GROUP_M
    group_size_m = min(num_pid_m - first_pid_m, GROUP_M)
    pid_m = first_pid_m + ((pid % num_pid_in_group) % group_size_m)
    pid_n = (pid % num_pid_in_group) // group_size_m

    offs_am = (pid_m * BLOCK_M + tl.arange(0, BLOCK_M)) % M
    offs_bn = (pid_n * BLOCK_N + tl.arange(0, BLOCK_N)) % N
    offs_k = tl.arange(0, BLOCK_K)
    a_ptrs = a_ptr + offs_am[:, None] * stride_am + offs_k[None, :] * stride_ak
    b_ptrs = b_ptr + offs_k[:, None] * stride_bk + offs_bn[None, :] * stride_bn

    acc = tl.zeros((BLOCK_M, BLOCK_N), dtype=tl.float32)
    for kk in range(0, tl.cdiv(K, BLOCK_K)):
        a = tl.load(a_ptrs, mask=offs_k[None, :] < K - kk * BLOCK_K, other=0.0)
        b = tl.load(b_ptrs, mask=offs_k[:, None] < K - kk * BLOCK_K, other=0.0)
        acc = tl.dot(a, b, acc)
        a_ptrs += BLOCK_K * stride_ak
        b_ptrs += BLOCK_K * stride_bk

    c = acc.to(c_ptr.dtype.element_ty)
    offs_cm = pid_m * BLOCK_M + tl.arange(0, BLOCK_M)
    offs_cn = pid_n * BLOCK_N + tl.arange(0, BLOCK_N)
    c_ptrs = c_ptr + offs_cm[:, None] * stride_cm + offs_cn[None, :] * stride_cn
    mask = (offs_cm[:, None] < M) & (offs_cn[None, :] < N)
    tl.store(c_ptrs, c, mask=mask)

# config = {"BLOCK_K": 64, "BLOCK_M": 16, "BLOCK_N": 64, "GROUP_M": 8, "arch": "sm_90", "dtype": "bf16", "num_ctas": 1, "num_stages": 2, "num_warps": 8}
# arch = sm_90


// ===== COMPILED SASS (sm_90a) =====

	.target	sm_90a

	.elftype	@"ET_EXEC"


//--------------------- .note.nv.tkinfo           --------------------------
	.section	.note.nv.tkinfo,"",@"SHT_NOTE"
	.sectionflags	@"SHF_NOTE_NV_TKINFO"
	.tkinfo
        /*0018*/ 	.word	0x00000002
        /*0030*/ 	.string	""
        /*0030*/ 	.string	"ptxas"
        /*0030*/ 	.string	"Cuda compilation tools, release 13.0, V13.0.88"
        /*0030*/ 	.string	"Build cuda_13.0.r13.0/compiler.36424714_0"
        /*0030*/ 	.string	"-v  -suppress-debug-info  -lineinfo  -arch sm_90a "



//--------------------- .note.nv.cuinfo           --------------------------
	.section	.note.nv.cuinfo,"",@"SHT_NOTE"
	.sectionflags	@"SHF_NOTE_NV_CUINFO"
        /*0018*/ 	.short	0x0002
        /*001a*/ 	.short	0x005a
        /*001c*/ 	.short	0x0082
	.zero		2


//--------------------- .nv.info                  --------------------------
	.section	.nv.info,"",@"SHT_CUDA_INFO"
	.align	4


	//----- nvinfo : EIATTR_REGCOUNT
	.align		4
        /*0000*/ 	.byte	0x04, 0x2f
        /*0002*/ 	.short	(.L_1 - .L_0)
	.align		4
.L_0:
        /*0004*/ 	.word	index@(matmul_kernel)
        /*0008*/ 	.word	0x00000074


	//----- nvinfo : EIATTR_FRAME_SIZE
	.align		4
.L_1:
        /*000c*/ 	.byte	0x04, 0x11
        /*000e*/ 	.short	(.L_3 - .L_2)
	.align		4
.L_2:
        /*0010*/ 	.word	index@(matmul_kernel)
        /*0014*/ 	.word	0x00000000


	//----- nvinfo : EIATTR_MIN_STACK_SIZE
	.align		4
.L_3:
        /*0018*/ 	.byte	0x04, 0x12
        /*001a*/ 	.short	(.L_5 - .L_4)
	.align		4
.L_4:
        /*001c*/ 	.word	index@(matmul_kernel)
        /*0020*/ 	.word	0x00000000
.L_5:


//--------------------- .nv.compat                --------------------------
	.section	.nv.compat,"",@"SHT_CUDA_COMPAT_INFO"
	.align	4
        /*0000*/ 	.byte	0x02, 0x09, 0x01, 0x00, 0x02, 0x02, 0x01, 0x00, 0x02, 0x05, 0x05, 0x00, 0x03, 0x07, 0x01, 0x01
        /*0010*/ 	.byte	0x02, 0x03, 0x00, 0x00, 0x02, 0x06, 0x01, 0x00, 0x04, 0x0b, 0x08, 0x00, 0x00, 0x00, 0x00, 0x00
        /*0020*/ 	.byte	0x00, 0x00, 0x00, 0x00


//--------------------- .nv.info.matmul_kernel    --------------------------
	.section	.nv.info.matmul_kernel,"",@"SHT_CUDA_INFO"
	.sectionflags	@""
	.align	4


	//----- nvinfo : EIATTR_CUDA_API_VERSION
	.align		4
        /*0000*/ 	.byte	0x04, 0x37
        /*0002*/ 	.short	(.L_7 - .L_6)
.L_6:
        /*0004*/ 	.word	0x00000082


	//----- nvinfo : EIATTR_KPARAM_INFO
	.align		4
.L_7:
        /*0008*/ 	.byte	0x04, 0x17
        /*000a*/ 	.short	(.L_9 - .L_8)
.L_8:
        /*000c*/ 	.word	0x00000000
        /*0010*/ 	.short	0x000d
        /*0012*/ 	.short	0x0048
        /*0014*/ 	.byte	0x00, 0xf4, 0x21, 0x00


	//----- nvinfo : EIATTR_KPARAM_INFO
	.align		4
.L_9:
        /*0018*/ 	.byte	0x04, 0x17
        /*001a*/ 	.short	(.L_11 - .L_10)
.L_10:
        /*001c*/ 	.word	0x00000000
        /*0020*/ 	.short	0x000c
        /*0022*/ 	.short	0x0040
        /*0024*/ 	.byte	0x00, 0xf4, 0x21, 0x00


	//----- nvinfo : EIATTR_KPARAM_INFO
	.align		4
.L_11:
        /*0028*/ 	.byte	0x04, 0x17
        /*002a*/ 	.short	(.L_13 - .L_12)
.L_12:
        /*002c*/ 	.word	0x00000000
        /*0030*/ 	.short	0x000b
        /*0032*/ 	.short	0x0038
        /*0034*/ 	.byte	0x00, 0xf0, 0x11, 0x00


	//----- nvinfo : EIATTR_KPARAM_INFO
	.align		4
.L_13:
        /*0038*/ 	.byte	0x04, 0x17
        /*003a*/ 	.short	(.L_15 - .L_14)
.L_14:
        /*003c*/ 	.word	0x00000000
        /*0040*/ 	.short	0x000a
        /*0042*/ 	.short	0x0034
        /*0044*/ 	.byte	0x00, 0xf0, 0x11, 0x00


	//----- nvinfo : EIATTR_KPARAM_INFO
	.align		4
.L_15:
        /*0048*/ 	.byte	0x04, 0x17
        /*004a*/ 	.short	(.L_17 - .L_16)
.L_16:
        /*004c*/ 	.word	0x00000000
        /*0050*/ 	.short	0x0009
        /*0052*/ 	.short	0x0030
        /*0054*/ 	.byte	0x00, 0xf0, 0x11, 0x00


	//----- nvinfo : EIATTR_KPARAM_INFO
	.align		4
.L_17:
        /*0058*/ 	.byte	0x04, 0x17
        /*005a*/ 	.short	(.L_19 - .L_18)
.L_18:
        /*005c*/ 	.word	0x00000000
        /*0060*/ 	.short	0x0008
        /*0062*/ 	.short	0x002c
        /*0064*/ 	.byte	0x00, 0xf0, 0x11, 0x00


	//----- nvinfo : EIATTR_KPARAM_INFO
	.align		4
.L_19:
        /*0068*/ 	.byte	0x04, 0x17
        /*006a*/ 	.short	(.L_21 - .L_20)
.L_20:
        /*006c*/ 	.word	0x00000000
        /*0070*/ 	.short	0x0007
        /*0072*/ 	.short	0x0028
        /*0074*/ 	.byte	0x00, 0xf0, 0x11, 0x00


	//----- nvinfo : EIATTR_KPARAM_INFO
	.align		4
.L_21:
        /*0078*/ 	.byte	0x04, 0x17
        /*007a*/ 	.short	(.L_23 - .L_22)
.L_22:
        /*007c*/ 	.word	0x00000000
        /*0080*/ 	.short	0x0006
        /*0082*/ 	.short	0x0024
        /*0084*/ 	.byte	0x00, 0xf0, 0x11, 0x00


	//----- nvinfo : EIATTR_KPARAM_INFO
	.align		4
.L_23:
        /*0088*/ 	.byte	0x04, 0x17
        /*008a*/ 	.short	(.L_25 - .L_24)
.L_24:
        /*008c*/ 	.word	0x00000000
        /*0090*/ 	.short	0x0005
        /*0092*/ 	.short	0x0020
        /*0094*/ 	.byte	0x00, 0xf0, 0x11, 0x00


	//----- nvinfo : EIATTR_KPARAM_INFO
	.align		4
.L_25:
        /*0098*/ 	.byte	0x04, 0x17
        /*009a*/ 	.short	(.L_27 - .L_26)
.L_26:
        /*009c*/ 	.word	0x00000000
        /*00a0*/ 	.short	0x0004
        /*00a2*/ 	.short	0x001c
        /*00a4*/ 	.byte	0x00, 0xf0, 0x11, 0x00


	//----- nvinfo : EIATTR_KPARAM_INFO
	.align		4
.L_27:
        /*00a8*/ 	.byte	0x04, 0x17
        /*00aa*/ 	.short	(.L_29 - .L_28)
.L_28:
        /*00ac*/ 	.word	0x00000000
        /*00b0*/ 	.short	0x0003
        /*00b2*/ 	.short	0x0018
        /*00b4*/ 	.byte	0x00, 0xf0, 0x11, 0x00


	//----- nvinfo : EIATTR_KPARAM_INFO
	.align		4
.L_29:
        /*00b8*/ 	.byte	0x04, 0x17
        /*00ba*/ 	.short	(.L_31 - .L_30)
.L_30:
        /*00bc*/ 	.word	0x00000000
        /*00c0*/ 	.short	0x0002
        /*00c2*/ 	.short	0x0010
        /*00c4*/ 	.byte	0x00, 0xf4, 0x21, 0x00


	//----- nvinfo : EIATTR_KPARAM_INFO
	.align		4
.L_31:
        /*00c8*/ 	.byte	0x04, 0x17
        /*00ca*/ 	.short	(.L_33 - .L_32)
.L_32:
        /*00cc*/ 	.word	0x00000000
        /*00d0*/ 	.short	0x0001
        /*00d2*/ 	.short	0x0008
        /*00d4*/ 	.byte	0x00, 0xf4, 0x21, 0x00


	//----- nvinfo : EIATTR_KPARAM_INFO
	.align		4
.L_33:
        /*00d8*/ 	.byte	0x04, 0x17
        /*00da*/ 	.short	(.L_35 - .L_34)
.L_34:
        /*00dc*/ 	.word	0x00000000
        /*00e0*/ 	.short	0x0000
        /*00e2*/ 	.short	0x0000
        /*00e4*/ 	.byte	0x00, 0xf4, 0x21, 0x00


	//----- nvinfo : EIATTR_SPARSE_MMA_MASK
	.align		4
.L_35:
        /*00e8*/ 	.byte	0x03, 0x50
        /*00ea*/ 	.short	0x0000


	//----- nvinfo : EIATTR_MAXREG_COUNT
	.align		4
        /*00ec*/ 	.byte	0x03, 0x1b
        /*00ee*/ 	.short	0x00ff


	//----- nvinfo : EIATTR_NUM_BARRIERS
	.align		4
        /*00f0*/ 	.byte	0x02, 0x4c
        /*00f2*/ 	.byte	0x01
	.zero		1


	//----- nvinfo : EIATTR_MERCURY_ISA_VERSION
	.align		4
        /*00f4*/ 	.byte	0x03, 0x5f
        /*00f6*/ 	.short	0x0101


	//----- nvinfo : EIATTR_EXIT_INSTR_OFFSETS
	.align		4
        /*00f8*/ 	.byte	0x04, 0x1c
        /*00fa*/ 	.short	(.L_37 - .L_36)


	//   ....[0]....
.L_36:
        /*00fc*/ 	.word	0x000026d0


	//   ....[1]....
        /*0100*/ 	.word	0x00002700


	//----- nvinfo : EIATTR_REQNTID
	.align		4
.L_37:
        /*0104*/ 	.byte	0x04, 0x10
        /*0106*/ 	.short	(.L_39 - .L_38)
.L_38:
        /*0108*/ 	.word	0x00000100
        /*010c*/ 	.word	0x00000001
        /*0110*/ 	.word	0x00000001


	//----- nvinfo : EIATTR_CBANK_PARAM_SIZE
	.align		4
.L_39:
        /*0114*/ 	.byte	0x03, 0x19
        /*0116*/ 	.short	0x0050


	//----- nvinfo : EIATTR_PARAM_CBANK
	.align		4
        /*0118*/ 	.byte	0x04, 0x0a
        /*011a*/ 	.short	(.L_41 - .L_40)
	.align		4
.L_40:
        /*011c*/ 	.word	index@(.nv.constant0.matmul_kernel)
        /*0120*/ 	.short	0x0210
        /*0122*/ 	.short	0x0050


	//----- nvinfo : EIATTR_SW_WAR
	.align		4
.L_41:
        /*0124*/ 	.byte	0x04, 0x36
        /*0126*/ 	.short	(.L_43 - .L_42)
.L_42:
        /*0128*/ 	.word	0x00000008
.L_43:


//--------------------- .nv.callgraph             --------------------------
	.section	.nv.callgraph,"",@"SHT_CUDA_CALLGRAPH"
	.align	4
	.sectionentsize	8
	.align		4
        /*0000*/ 	.word	0x00000000
	.align		4
        /*0004*/ 	.word	0xffffffff
	.align		4
        /*0008*/ 	.word	0x00000000
	.align		4
        /*000c*/ 	.word	0xfffffffe
	.align		4
        /*0010*/ 	.word	0x00000000
	.align		4
        /*0014*/ 	.word	0xfffffffd
	.align		4
        /*0018*/ 	.word	0x00000000
	.align		4
        /*001c*/ 	.word	0xfffffffc


//--------------------- .text.matmul_kernel       --------------------------
	.section	.text.matmul_kernel,"ax",@progbits
	.align	128
        .global         matmul_kernel
        .type           matmul_kernel,@function
        .size           matmul_kernel,(.L_x_3 - matmul_kernel)
        .other          matmul_kernel,@"STO_CUDA_ENTRY STV_DEFAULT"
matmul_kernel:
.text.matmul_kernel:
[----:B------:R-:W-:Y:S08]  /*0000*/  LDC R1, c[0x0][0x28] ;  /* 0x00000a00ff017b82 */ /* 0x000ff00000000800 */
[----:B------:R-:W0:Y:S01]  /*0010*/  LDC.64 R14, c[0x0][0x228] ;  /* 0x00008a00ff0e7b82 */ /* 0x000e220000000a00 */
[----:B------:R-:W1:Y:S01]  /*0020*/  S2R R5, SR_CTAID.X ;  /* 0x0000000000057919 */ /* 0x000e620000002500 */
[----:B------:R-:W-:Y:S01]  /*0030*/  UMOV UR4, 0x400 ;  /* 0x0000040000047882 */ /* 0x000fe20000000000 */
[----:B------:R-:W-:-:S05]  /*0040*/  ULDC.64 UR6, c[0x0][0x208] ;  /* 0x0000820000067ab9 */ /* 0x000fca0000000a00 */
[----:B------:R-:W2:Y:S08]  /*0050*/  LDC R66, c[0x0][0x230] ;  /* 0x00008c00ff427b82 */ /* 0x000eb00000000800 */
[----:B------:R-:W3:Y:S01]  /*0060*/  S2UR UR5, SR_CgaCtaId ;  /* 0x00000000000579c3 */ /* 0x000ee20000008800 */
[----:B0-----:R-:W-:-:S05]  /*0070*/  VIADD R0, R15, 0x3f ;  /* 0x0000003f0f007836 */ /* 0x001fca0000000000 */
[----:B------:R-:W-:Y:S01]  /*0080*/  SHF.R.S32.HI R3, RZ, 0x1f, R0 ;  /* 0x0000001fff037819 */ /* 0x000fe20000011400 */
[----:B--2---:R-:W-:-:S03]  /*0090*/  VIADD R66, R66, 0x3f ;  /* 0x0000003f42427836 */ /* 0x004fc60000000000 */
[----:B------:R-:W-:Y:S02]  /*00a0*/  LEA.HI R3, R3, R0, RZ, 0x6 ;  /* 0x0000000003037211 */ /* 0x000fe400078f30ff */
[----:B-1----:R-:W-:Y:S02]  /*00b0*/  IABS R8, R5 ;  /* 0x0000000500087213 */ /* 0x002fe40000000000 */
[----:B------:R-:W-:Y:S01]  /*00c0*/  SHF.R.S32.HI R3, RZ, 0x6, R3 ;  /* 0x00000006ff037819 */ /* 0x000fe20000011403 */
[----:B---3--:R-:W-:-:S04]  /*00d0*/  ULEA UR4, UR5, UR4, 0x18 ;  /* 0x0000000405047291 */ /* 0x008fc8000f8ec03f */
[----:B------:R-:W-:-:S05]  /*00e0*/  IMAD.SHL.U32 R4, R3, 0x8, RZ ;  /* 0x0000000803047824 */ /* 0x000fca00078e00ff */
[-C--:B------:R-:W-:Y:S02]  /*00f0*/  IABS R7, R4.reuse ;  /* 0x0000000400077213 */ /* 0x080fe40000000000 */
[----:B------:R-:W-:Y:S02]  /*0100*/  IABS R10, R4 ;  /* 0x00000004000a7213 */ /* 0x000fe40000000000 */
[----:B------:R-:W0:Y:S08]  /*0110*/  I2F.RP R0, R7 ;  /* 0x0000000700007306 */ /* 0x000e300000209400 */
[----:B0-----:R-:W0:Y:S02]  /*0120*/  MUFU.RCP R0, R0 ;  /* 0x0000000000007308 */ /* 0x001e240000001000 */
[----:B0-----:R-:W-:-:S02]  /*0130*/  VIADD R2, R0, 0xffffffe ;  /* 0x0ffffffe00027836 */ /* 0x001fc40000000000 */
[----:B------:R-:W-:-:S04]  /*0140*/  IMAD.MOV R0, RZ, RZ, -R10 ;  /* 0x000000ffff007224 */ /* 0x000fc800078e0a0a */
[----:B------:R0:W1:Y:S02]  /*0150*/  F2I.FTZ.U32.TRUNC.NTZ R3, R2 ;  /* 0x0000000200037305 */ /* 0x000064000021f000 */
[----:B0-----:R-:W-:Y:S02]  /*0160*/  IMAD.MOV.U32 R2, RZ, RZ, RZ ;  /* 0x000000ffff027224 */ /* 0x001fe400078e00ff */
[----:B-1----:R-:W-:-:S04]  /*0170*/  IMAD.MOV R6, RZ, RZ, -R3 ;  /* 0x000000ffff067224 */ /* 0x002fc800078e0a03 */
[----:B------:R-:W-:Y:S02]  /*0180*/  IMAD R9, R6, R7, RZ ;  /* 0x0000000706097224 */ /* 0x000fe400078e02ff */
[----:B------:R-:W-:Y:S02]  /*0190*/  IMAD.MOV.U32 R6, RZ, RZ, R8 ;  /* 0x000000ffff067224 */ /* 0x000fe400078e0008 */
[----:B------:R-:W-:-:S06]  /*01a0*/  IMAD.HI.U32 R3, R3, R9, R2 ;  /* 0x0000000903037227 */ /* 0x000fcc00078e0002 */
[----:B------:R-:W-:-:S04]  /*01b0*/  IMAD.HI.U32 R3, R3, R6, RZ ;  /* 0x0000000603037227 */ /* 0x000fc800078e00ff */
[----:B------:R-:W-:-:S05]  /*01c0*/  IMAD R0, R3, R0, R6 ;  /* 0x0000000003007224 */ /* 0x000fca00078e0206 */
[----:B------:R-:W-:-:S13]  /*01d0*/  ISETP.GT.U32.AND P1, PT, R7, R0, PT ;  /* 0x000000000700720c */ /* 0x000fda0003f24070 */
[----:B------:R-:W-:Y:S02]  /*01e0*/  @!P1 IMAD.IADD R0, R0, 0x1, -R7 ;  /* 0x0000000100009824 */ /* 0x000fe400078e0a07 */
[----:B------:R-:W-:Y:S01]  /*01f0*/  @!P1 VIADD R3, R3, 0x1 ;  /* 0x0000000103039836 */ /* 0x000fe20000000000 */
[----:B------:R-:W-:Y:S02]  /*0200*/  ISETP.NE.AND P1, PT, R4, RZ, PT ;  /* 0x000000ff0400720c */ /* 0x000fe40003f25270 */
[----:B------:R-:W-:Y:S02]  /*0210*/  ISETP.GE.U32.AND P0, PT, R0, R7, PT ;  /* 0x000000070000720c */ /* 0x000fe40003f06070 */
[----:B------:R-:W-:-:S04]  /*0220*/  LOP3.LUT R0, R5, R4, RZ, 0x3c, !PT ;  /* 0x0000000405007212 */ /* 0x000fc800078e3cff */
[----:B------:R-:W-:Y:S01]  /*0230*/  ISETP.GE.AND P2, PT, R0, RZ, PT ;  /* 0x000000ff0000720c */ /* 0x000fe20003f46270 */
[----:B------:R-:W-:-:S06]  /*0240*/  VIADD R0, R14, 0xf ;  /* 0x0000000f0e007836 */ /* 0x000fcc0000000000 */
[----:B------:R-:W-:-:S04]  /*0250*/  @P0 VIADD R3, R3, 0x1 ;  /* 0x0000000103030836 */ /* 0x000fc80000000000 */
[----:B------:R-:W-:Y:S01]  /*0260*/  IMAD.MOV.U32 R2, RZ, RZ, R3 ;  /* 0x000000ffff027224 */ /* 0x000fe200078e0003 */
[----:B------:R-:W-:-:S03]  /*0270*/  SHF.R.S32.HI R3, RZ, 0x1f, R0 ;  /* 0x0000001fff037819 */ /* 0x000fc60000011400 */
[----:B------:R-:W-:Y:S01]  /*0280*/  @!P2 IMAD.MOV R2, RZ, RZ, -R2 ;  /* 0x000000ffff02a224 */ /* 0x000fe200078e0a02 */
[----:B------:R-:W-:Y:S02]  /*0290*/  @!P1 LOP3.LUT R2, RZ, R4, RZ, 0x33, !PT ;  /* 0x00000004ff029212 */ /* 0x000fe400078e33ff */
[----:B------:R-:W-:-:S03]  /*02a0*/  LEA.HI R3, R3, R0, RZ, 0x4 ;  /* 0x0000000003037211 */ /* 0x000fc600078f20ff */
[----:B------:R-:W-:Y:S02]  /*02b0*/  IMAD.SHL.U32 R6, R2, 0x8, RZ ;  /* 0x0000000802067824 */ /* 0x000fe400078e00ff */
[----:B------:R-:W-:-:S03]  /*02c0*/  IMAD.MOV R2, RZ, RZ, -R2 ;  /* 0x000000ffff027224 */ /* 0x000fc600078e0a02 */
[----:B------:R-:W-:Y:S01]  /*02d0*/  LEA.HI.SX32 R3, R3, -R6, 0x1c ;  /* 0x8000000603037211 */ /* 0x000fe200078fe2ff */
[----:B------:R-:W-:-:S03]  /*02e0*/  IMAD R11, R4, R2, R5 ;  /* 0x00000002040b7224 */ /* 0x000fc600078e0205 */
[----:B------:R-:W-:-:S04]  /*02f0*/  VIMNMX R8, R3, 0x8, PT ;  /* 0x0000000803087848 */ /* 0x000fc80003fe0100 */
[-C--:B------:R-:W-:Y:S02]  /*0300*/  IABS R7, R8.reuse ;  /* 0x0000000800077213 */ /* 0x080fe40000000000 */
[----:B------:R-:W-:Y:S02]  /*0310*/  IABS R4, R8 ;  /* 0x0000000800047213 */ /* 0x000fe40000000000 */
[----:B------:R-:W0:Y:S08]  /*0320*/  I2F.RP R0, R7 ;  /* 0x0000000700007306 */ /* 0x000e300000209400 */
[----:B0-----:R-:W0:Y:S02]  /*0330*/  MUFU.RCP R0, R0 ;  /* 0x0000000000007308 */ /* 0x001e240000001000 */
[----:B0-----:R-:W-:-:S06]  /*0340*/  VIADD R3, R0, 0xffffffe ;  /* 0x0ffffffe00037836 */ /* 0x001fcc0000000000 */
[----:B------:R-:W0:Y:S02]  /*0350*/  F2I.FTZ.U32.TRUNC.NTZ R3, R3 ;  /* 0x0000000300037305 */ /* 0x000e24000021f000 */
[----:B0-----:R-:W-:-:S04]  /*0360*/  IMAD.MOV R9, RZ, RZ, -R3 ;  /* 0x000000ffff097224 */ /* 0x001fc800078e0a03 */
[----:B------:R-:W-:Y:S01]  /*0370*/  IMAD.MOV.U32 R2, RZ, RZ, R9 ;  /* 0x000000ffff027224 */ /* 0x000fe200078e0009 */
[----:B------:R-:W-:-:S03]  /*0380*/  IABS R9, R11 ;  /* 0x0000000b00097213 */ /* 0x000fc60000000000 */
[----:B------:R-:W-:Y:S02]  /*0390*/  IMAD R5, R2, R7, RZ ;  /* 0x0000000702057224 */ /* 0x000fe400078e02ff */
[----:B------:R-:W-:-:S04]  /*03a0*/  IMAD.MOV.U32 R2, RZ, RZ, RZ ;  /* 0x000000ffff027224 */ /* 0x000fc800078e00ff */
[----:B------:R-:W-:-:S04]  /*03b0*/  IMAD.HI.U32 R2, R3, R5, R2 ;  /* 0x0000000503027227 */ /* 0x000fc800078e0002 */
[----:B------:R-:W-:Y:S02]  /*03c0*/  IMAD.MOV R3, RZ, RZ, -R4 ;  /* 0x000000ffff037224 */ /* 0x000fe400078e0a04 */
        /* <DEDUP_REMOVED lines=8> */
[----:B------:R-:W-:Y:S02]  /*0450*/  ISETP.GE.AND P2, PT, R2, RZ, PT ;  /* 0x000000ff0200720c */ /* 0x000fe40003f46270 */
[----:B------:R-:W0:Y:S05]  /*0460*/  S2R R2, SR_TID.X ;  /* 0x0000000000027919 */ /* 0x000e2a0000002100 */
[----:B------:R-:W-:Y:S01]  /*0470*/  @P0 VIADD R0, R0, 0x1 ;  /* 0x0000000100000836 */ /* 0x000fe20000000000 */
[----:B------:R-:W-:-:S05]  /*0480*/  ISETP.GT.AND P0, PT, R66, 0x3f, PT ;  /* 0x0000003f4200780c */ /* 0x000fca0003f04270 */
[----:B------:R-:W-:Y:S01]  /*0490*/  @!P2 IMAD.MOV R0, RZ, RZ, -R0 ;  /* 0x000000ffff00a224 */ /* 0x000fe200078e0a00 */
[----:B------:R-:W-:-:S05]  /*04a0*/  @!P1 LOP3.LUT R0, RZ, R8, RZ, 0x33, !PT ;  /* 0x00000008ff009212 */ /* 0x000fca00078e33ff */
[----:B------:R-:W-:Y:S02]  /*04b0*/  IMAD.MOV R3, RZ, RZ, -R0 ;  /* 0x000000ffff037224 */ /* 0x000fe400078e0a00 */
[----:B------:R-:W-:Y:S01]  /*04c0*/  @!P0 PRMT R20, RZ, 0x7610, R20 ;  /* 0x00007610ff148816 */ /* 0x000fe20000000014 */
[----:B------:R-:W-:Y:S01]  /*04d0*/  IMAD.SHL.U32 R57, R0, 0x40, RZ ;  /* 0x0000004000397824 */ /* 0x000fe200078e00ff */
[----:B------:R-:W-:Y:S01]  /*04e0*/  @!P0 PRMT R22, RZ, 0x7610, R22 ;  /* 0x00007610ff168816 */ /* 0x000fe20000000016 */
[----:B------:R-:W-:Y:S01]  /*04f0*/  IMAD R3, R8, R3, R11 ;  /* 0x0000000308037224 */ /* 0x000fe200078e020b */
[----:B------:R-:W-:Y:S02]  /*0500*/  @!P0 PRMT R20, R20, 0x5410, RZ ;  /* 0x0000541014148816 */ /* 0x000fe400000000ff */
[----:B------:R-:W-:Y:S01]  /*0510*/  @!P0 PRMT R22, R22, 0x5410, RZ ;  /* 0x0000541016168816 */ /* 0x000fe200000000ff */
[----:B------:R-:W-:Y:S01]  /*0520*/  IMAD.IADD R3, R6, 0x1, R3 ;  /* 0x0000000106037824 */ /* 0x000fe200078e0203 */
[C---:B0-----:R-:W-:Y:S01]  /*0530*/  LOP3.LUT R60, R2.reuse, 0xf, RZ, 0xc0, !PT ;  /* 0x0000000f023c7812 */ /* 0x041fe200078ec0ff */
[C---:B------:R-:W-:Y:S01]  /*0540*/  @!P0 IMAD.SHL.U32 R58, R2.reuse, 0x20, RZ ;  /* 0x00000020023a8824 */ /* 0x040fe200078e00ff */
[----:B------:R-:W-:Y:S01]  /*0550*/  SHF.R.U32.HI R4, RZ, 0x4, R2 ;  /* 0x00000004ff047819 */ /* 0x000fe20000011602 */
[C---:B------:R-:W-:Y:S01]  /*0560*/  @!P0 IMAD.SHL.U32 R59, R2.reuse, 0x2, RZ ;  /* 0x00000002023b8824 */ /* 0x040fe200078e00ff */
[----:B------:R-:W-:Y:S01]  /*0570*/  LEA.HI R5, R2, 0x30, RZ, 0x1c ;  /* 0x0000003002057811 */ /* 0x000fe200078fe0ff */
[----:B------:R-:W-:Y:S01]  /*0580*/  IMAD R60, R3, 0x10, R60 ;  /* 0x00000010033c7824 */ /* 0x000fe200078e023c */
[----:B------:R-:W-:-:S02]  /*0590*/  SGXT.U32 R4, R4, 0x4 ;  /* 0x000000040404781a */ /* 0x000fc40000000000 */
[----:B------:R-:W-:Y:S01]  /*05a0*/  @!P0 LOP3.LUT R58, R58, 0x60, RZ, 0xc0, !PT ;  /* 0x000000603a3a8812 */ /* 0x000fe200078ec0ff */
[----:B------:R-:W-:Y:S06]  /*05b0*/  @!P0 BRA `(.L_x_0) ;  /* 0x0000001c004c8947 */ /* 0x000fec0003800000 */
[----:B------:R-:W-:Y:S01]  /*05c0*/  IABS R17, R14 ;  /* 0x0000000e00117213 */ /* 0x000fe20000000000 */
[----:B------:R-:W0:Y:S01]  /*05d0*/  LDC R62, c[0x0][0x238] ;  /* 0x00008e00ff3e7b82 */ /* 0x000e220000000800 */
[----:B------:R-:W-:Y:S01]  /*05e0*/  IABS R6, R15 ;  /* 0x0000000f00067213 */ /* 0x000fe20000000000 */
[----:B------:R-:W-:Y:S01]  /*05f0*/  IMAD.SHL.U32 R58, R2, 0x20, RZ ;  /* 0x00000020023a7824 */ /* 0x000fe200078e00ff */
[----:B------:R-:W1:Y:S01]  /*0600*/  I2F.RP R3, R17 ;  /* 0x0000001100037306 */ /* 0x000e620000209400 */
[----:B------:R-:W-:Y:S01]  /*0610*/  ISETP.GE.AND P4, PT, R60, RZ, PT ;  /* 0x000000ff3c00720c */ /* 0x000fe20003f86270 */
[----:B------:R-:W-:Y:S01]  /*0620*/  ULDC UR5, c[0x0][0x240] ;  /* 0x0000900000057ab9 */ /* 0x000fe20000000800 */
[----:B------:R-:W-:Y:S01]  /*0630*/  ISETP.NE.AND P3, PT, R14, RZ, PT ;  /* 0x000000ff0e00720c */ /* 0x000fe20003f65270 */
[C---:B------:R-:W-:Y:S01]  /*0640*/  IMAD.SHL.U32 R59, R2.reuse, 0x2, RZ ;  /* 0x00000002023b7824 */ /* 0x040fe200078e00ff */
[----:B------:R-:W-:Y:S01]  /*0650*/  ULDC.64 UR8, c[0x0][0x218] ;  /* 0x0000860000087ab9 */ /* 0x000fe20000000a00 */
[----:B------:R-:W-:Y:S01]  /*0660*/  LOP3.LUT R56, R2, 0x7, RZ, 0xc0, !PT ;  /* 0x0000000702387812 */ /* 0x000fe200078ec0ff */
[----:B------:R-:W-:Y:S01]  /*0670*/  ULDC.64 UR10, c[0x0][0x210] ;  /* 0x00008400000a7ab9 */ /* 0x000fe20000000a00 */
[----:B------:R-:W2:Y:S01]  /*0680*/  I2F.RP R0, R6 ;  /* 0x0000000600007306 */ /* 0x000ea20000209400 */
[----:B------:R-:W-:-:S02]  /*0690*/  LOP3.LUT R43, R58, 0x1c00, RZ, 0xc0, !PT ;  /* 0x00001c003a2b7812 */ /* 0x000fc400078ec0ff */
[----:B------:R-:W-:-:S05]  /*06a0*/  LOP3.LUT R77, R2, 0x3f, RZ, 0xc0, !PT ;  /* 0x0000003f024d7812 */ /* 0x000fca00078ec0ff */
[----:B-1----:R-:W1:Y:S01]  /*06b0*/  MUFU.RCP R3, R3 ;  /* 0x0000000300037308 */ /* 0x002e620000001000 */
[----:B0-----:R-:W-:-:S07]  /*06c0*/  IMAD R5, R5, R62, RZ ;  /* 0x0000003e05057224 */ /* 0x001fce00078e02ff */
[----:B--2---:R-:W0:Y:S01]  /*06d0*/  MUFU.RCP R0, R0 ;  /* 0x0000000000007308 */ /* 0x004e220000001000 */
[----:B-1----:R-:W-:Y:S01]  /*06e0*/  VIADD R10, R3, 0xffffffe ;  /* 0x0ffffffe030a7836 */ /* 0x002fe20000000000 */
[----:B------:R-:W-:-:S06]  /*06f0*/  SHF.R.S32.HI R3, RZ, 0x1f, R66 ;  /* 0x0000001fff037819 */ /* 0x000fcc0000011442 */
[----:B------:R1:W2:Y:S01]  /*0700*/  F2I.FTZ.U32.TRUNC.NTZ R11, R10 ;  /* 0x0000000a000b7305 */ /* 0x0002a2000021f000 */
[----:B------:R-:W-:Y:S01]  /*0710*/  LEA.HI R66, R3, R66, RZ, 0x6 ;  /* 0x0000004203427211 */ /* 0x000fe200078f30ff */
[----:B0-----:R-:W-:Y:S01]  /*0720*/  VIADD R8, R0, 0xffffffe ;  /* 0x0ffffffe00087836 */ /* 0x001fe20000000000 */
[----:B------:R-:W-:Y:S02]  /*0730*/  SHF.R.U32.HI R0, RZ, 0x6, R2 ;  /* 0x00000006ff007819 */ /* 0x000fe40000011602 */
[----:B------:R-:W-:-:S03]  /*0740*/  SHF.R.S32.HI R66, RZ, 0x6, R66 ;  /* 0x00000006ff427819 */ /* 0x000fc60000011442 */
[----:B------:R0:W3:Y:S01]  /*0750*/  F2I.FTZ.U32.TRUNC.NTZ R9, R8 ;  /* 0x0000000800097305 */ /* 0x0000e2000021f000 */
[----:B-1----:R-:W-:Y:S01]  /*0760*/  IMAD.MOV.U32 R10, RZ, RZ, RZ ;  /* 0x000000ffff0a7224 */ /* 0x002fe200078e00ff */
[----:B------:R-:W-:-:S04]  /*0770*/  SGXT.U32 R0, R0, 0x2 ;  /* 0x000000020000781a */ /* 0x000fc80000000000 */
[----:B------:R-:W-:Y:S01]  /*0780*/  LOP3.LUT R16, R57, R0, RZ, 0xfc, !PT ;  /* 0x0000000039107212 */ /* 0x000fe200078efcff */
[--C-:B--2---:R-:W-:Y:S02]  /*0790*/  IMAD.MOV R12, RZ, RZ, -R11.reuse ;  /* 0x000000ffff0c7224 */ /* 0x104fe400078e0a0b */
[----:B0-----:R-:W-:Y:S01]  /*07a0*/  IMAD.MOV.U32 R8, RZ, RZ, RZ ;  /* 0x000000ffff087224 */ /* 0x001fe200078e00ff */
[----:B------:R-:W-:Y:S01]  /*07b0*/  LOP3.LUT R18, R16, 0x34, RZ, 0xfc, !PT ;  /* 0x0000003410127812 */ /* 0x000fe200078efcff */
[----:B------:R-:W-:Y:S01]  /*07c0*/  IMAD R7, R12, R17, RZ ;  /* 0x000000110c077224 */ /* 0x000fe200078e02ff */
[----:B------:R-:W-:Y:S02]  /*07d0*/  IABS R12, R60 ;  /* 0x0000003c000c7213 */ /* 0x000fe40000000000 */
[C---:B------:R-:W-:Y:S01]  /*07e0*/  LOP3.LUT R20, R16.reuse, 0x30, RZ, 0xfc, !PT ;  /* 0x0000003010147812 */ /* 0x040fe200078efcff */
[----:B------:R-:W-:Y:S01]  /*07f0*/  IMAD.HI.U32 R11, R11, R7, R10 ;  /* 0x000000070b0b7227 */ /* 0x000fe200078e000a */
[----:B------:R-:W-:-:S02]  /*0800*/  LOP3.LUT R22, R16, 0x2c, RZ, 0xfc, !PT ;  /* 0x0000002c10167812 */ /* 0x000fc400078efcff */
[----:B------:R-:W-:Y:S01]  /*0810*/  IABS R13, R20 ;  /* 0x00000014000d7213 */ /* 0x000fe20000000000 */
[----:B---3--:R-:W-:Y:S01]  /*0820*/  IMAD.MOV R7, RZ, RZ, -R9 ;  /* 0x000000ffff077224 */ /* 0x008fe200078e0a09 */
[C---:B------:R-:W-:Y:S01]  /*0830*/  LOP3.LUT R24, R16.reuse, 0xc, RZ, 0xfc, !PT ;  /* 0x0000000c10187812 */ /* 0x040fe200078efcff */
[----:B------:R-:W-:Y:S01]  /*0840*/  IMAD.HI.U32 R11, R11, R12, RZ ;  /* 0x0000000c0b0b7227 */ /* 0x000fe200078e00ff */
[C---:B------:R-:W-:Y:S02]  /*0850*/  LOP3.LUT R26, R16.reuse, 0x8, RZ, 0xfc, !PT ;  /* 0x00000008101a7812 */ /* 0x040fe400078efcff */
[----:B------:R-:W-:Y:S01]  /*0860*/  IABS R33, R24 ;  /* 0x0000001800217213 */ /* 0x000fe20000000000 */
[----:B------:R-:W-:Y:S01]  /*0870*/  IMAD.MOV R11, RZ, RZ, -R11 ;  /* 0x000000ffff0b7224 */ /* 0x000fe200078e0a0b */
[----:B------:R-:W-:Y:S01]  /*0880*/  IABS R39, R16 ;  /* 0x0000001000277213 */ /* 0x000fe20000000000 */
[----:B------:R-:W-:Y:S01]  /*0890*/  IMAD R3, R7, R6, RZ ;  /* 0x0000000607037224 */ /* 0x000fe200078e02ff */
[----:B------:R-:W-:Y:S01]  /*08a0*/  IABS R35, R26 ;  /* 0x0000001a00237213 */ /* 0x000fe20000000000 */
[----:B------:R-:W-:Y:S01]  /*08b0*/  IMAD R10, R17, R11, R12 ;  /* 0x0000000b110a7224 */ /* 0x000fe200078e020c */
[C---:B------:R-:W-:Y:S01]  /*08c0*/  LOP3.LUT R12, R16.reuse, 0x38, RZ, 0xfc, !PT ;  /* 0x00000038100c7812 */ /* 0x040fe200078efcff */
[----:B------:R-:W-:Y:S01]  /*08d0*/  IMAD.HI.U32 R8, R9, R3, R8 ;  /* 0x0000000309087227 */ /* 0x000fe200078e0008 */
[----:B------:R-:W-:-:S02]  /*08e0*/  LOP3.LUT R11, R16, 0x3c, RZ, 0xfc, !PT ;  /* 0x0000003c100b7812 */ /* 0x000fc400078efcff */
[----:B------:R-:W-:Y:S02]  /*08f0*/  ISETP.GT.U32.AND P0, PT, R17, R10, PT ;  /* 0x0000000a1100720c */ /* 0x000fe40003f04070 */
[----:B------:R-:W-:Y:S02]  /*0900*/  IABS R0, R12 ;  /* 0x0000000c00007213 */ /* 0x000fe40000000000 */
[----:B------:R-:W-:Y:S02]  /*0910*/  IABS R7, R11 ;  /* 0x0000000b00077213 */ /* 0x000fe40000000000 */
[----:B------:R-:W-:Y:S01]  /*0920*/  ISETP.GE.AND P2, PT, R11, RZ, PT ;  /* 0x000000ff0b00720c */ /* 0x000fe20003f46270 */
[----:B------:R-:W-:Y:S01]  /*0930*/  IMAD.MOV.U32 R9, RZ, RZ, R0 ;  /* 0x000000ffff097224 */ /* 0x000fe200078e0000 */
[----:B------:R-:W-:Y:S01]  /*0940*/  IABS R11, R18 ;  /* 0x00000012000b7213 */ /* 0x000fe20000000000 */
[----:B------:R-:W-:Y:S01]  /*0950*/  IMAD.HI.U32 R0, R8, R7, RZ ;  /* 0x0000000708007227 */ /* 0x000fe200078e00ff */
[----:B------:R-:W-:-:S02]  /*0960*/  ISETP.GE.AND P1, PT, R12, RZ, PT ;  /* 0x000000ff0c00720c */ /* 0x000fc40003f26270 */
[----:B------:R-:W-:Y:S01]  /*0970*/  LOP3.LUT R28, R16, 0x4, RZ, 0xfc, !PT ;  /* 0x00000004101c7812 */ /* 0x000fe200078efcff */
[----:B------:R-:W-:Y:S02]  /*0980*/  @!P0 IMAD.IADD R10, R10, 0x1, -R17 ;  /* 0x000000010a0a8824 */ /* 0x000fe400078e0a11 */
[----:B------:R-:W-:Y:S01]  /*0990*/  IMAD.MOV R0, RZ, RZ, -R0 ;  /* 0x000000ffff007224 */ /* 0x000fe200078e0a00 */
[----:B------:R-:W-:Y:S01]  /*09a0*/  IABS R37, R28 ;  /* 0x0000001c00257213 */ /* 0x000fe20000000000 */
[----:B------:R-:W-:Y:S01]  /*09b0*/  IMAD.HI.U32 R3, R8, R9, RZ ;  /* 0x0000000908037227 */ /* 0x000fe200078e00ff */
[----:B------:R-:W-:-:S03]  /*09c0*/  ISETP.GT.U32.AND P0, PT, R17, R10, PT ;  /* 0x0000000a1100720c */ /* 0x000fc60003f04070 */
[----:B------:R-:W-:Y:S02]  /*09d0*/  IMAD R7, R6, R0, R7 ;  /* 0x0000000006077224 */ /* 0x000fe400078e0207 */
[----:B------:R-:W-:Y:S02]  /*09e0*/  IMAD.MOV R3, RZ, RZ, -R3 ;  /* 0x000000ffff037224 */ /* 0x000fe400078e0a03 */
[----:B------:R-:W-:Y:S01]  /*09f0*/  IMAD.HI.U32 R0, R8, R11, RZ ;  /* 0x0000000b08007227 */ /* 0x000fe200078e00ff */
[----:B------:R-:W-:-:S03]  /*0a00*/  ISETP.GT.U32.AND P5, PT, R6, R7, PT ;  /* 0x000000070600720c */ /* 0x000fc60003fa4070 */
[----:B------:R-:W-:Y:S02]  /*0a10*/  IMAD R9, R6, R3, R9 ;  /* 0x0000000306097224 */ /* 0x000fe400078e0209 */
[----:B------:R-:W-:-:S04]  /*0a20*/  IMAD.HI.U32 R3, R8, R13, RZ ;  /* 0x0000000d08037227 */ /* 0x000fc800078e00ff */
[----:B------:R-:W-:Y:S01]  /*0a30*/  @!P0 IMAD.IADD R10, R10, 0x1, -R17 ;  /* 0x000000010a0a8824 */ /* 0x000fe200078e0a11 */
[----:B------:R-:W-:Y:S01]  /*0a40*/  ISETP.GT.U32.AND P0, PT, R6, R9, PT ;  /* 0x000000090600720c */ /* 0x000fe20003f04070 */
[----:B------:R-:W-:Y:S01]  /*0a50*/  IMAD.MOV R0, RZ, RZ, -R0 ;  /* 0x000000ffff007224 */ /* 0x000fe200078e0a00 */
[----:B------:R-:W-:Y:S01]  /*0a60*/  IABS R17, R22 ;  /* 0x0000001600117213 */ /* 0x000fe20000000000 */
[----:B------:R-:W-:Y:S02]  /*0a70*/  IMAD.MOV R12, RZ, RZ, -R3 ;  /* 0x000000ffff0c7224 */ /* 0x000fe400078e0a03 */
[----:B------:R-:W-:Y:S01]  /*0a80*/  IMAD.MOV.U32 R3, RZ, RZ, R10 ;  /* 0x000000ffff037224 */ /* 0x000fe200078e000a */
[----:B------:R-:W-:Y:S01]  /*0a90*/  LOP3.LUT R10, R16, 0x28, RZ, 0xfc, !PT ;  /* 0x00000028100a7812 */ /* 0x000fe200078efcff */
[C---:B------:R-:W-:Y:S02]  /*0aa0*/  IMAD R11, R6.reuse, R0, R11 ;  /* 0x00000000060b7224 */ /* 0x040fe400078e020b */
[----:B------:R-:W-:Y:S01]  /*0ab0*/  @!P4 IMAD.MOV R3, RZ, RZ, -R3 ;  /* 0x000000ffff03c224 */ /* 0x000fe200078e0a03 */
[----:B------:R-:W-:Y:S01]  /*0ac0*/  @!P3 LOP3.LUT R3, RZ, R14, RZ, 0x33, !PT ;  /* 0x0000000eff03b212 */ /* 0x000fe200078e33ff */
[----:B------:R-:W-:Y:S01]  /*0ad0*/  @!P5 IMAD.IADD R7, R7, 0x1, -R6 ;  /* 0x000000010707d824 */ /* 0x000fe200078e0a06 */
[C---:B------:R-:W-:Y:S01]  /*0ae0*/  ISETP.GT.U32.AND P3, PT, R6.reuse, R11, PT ;  /* 0x0000000b0600720c */ /* 0x040fe20003f64070 */
[----:B------:R-:W-:Y:S01]  /*0af0*/  IMAD R13, R6, R12, R13 ;  /* 0x0000000c060d7224 */ /* 0x000fe200078e020d */
[----:B------:R-:W-:Y:S01]  /*0b00*/  IABS R19, R10 ;  /* 0x0000000a00137213 */ /* 0x000fe20000000000 */
[----:B------:R-:W-:Y:S01]  /*0b10*/  IMAD.HI.U32 R0, R8, R17, RZ ;  /* 0x0000001108007227 */ /* 0x000fe200078e00ff */
[----:B------:R-:W-:-:S02]  /*0b20*/  ISETP.GT.U32.AND P6, PT, R6, R7, PT ;  /* 0x000000070600720c */ /* 0x000fc40003fc4070 */
[----:B------:R-:W-:Y:S01]  /*0b30*/  ISETP.GT.U32.AND P5, PT, R6, R13, PT ;  /* 0x0000000d0600720c */ /* 0x000fe20003fa4070 */
[----:B------:R-:W-:Y:S01]  /*0b40*/  @!P0 IMAD.IADD R9, R9, 0x1, -R6 ;  /* 0x0000000109098824 */ /* 0x000fe200078e0a06 */
[C---:B------:R-:W-:Y:S01]  /*0b50*/  LOP3.LUT R12, R16.reuse, 0x24, RZ, 0xfc, !PT ;  /* 0x00000024100c7812 */ /* 0x040fe200078efcff */
[----:B------:R-:W-:Y:S01]  /*0b60*/  IMAD.MOV R0, RZ, RZ, -R0 ;  /* 0x000000ffff007224 */ /* 0x000fe200078e0a00 */
[----:B------:R-:W-:Y:S02]  /*0b70*/  LOP3.LUT R14, R16, 0x20, RZ, 0xfc, !PT ;  /* 0x00000020100e7812 */ /* 0x000fe400078efcff */
[C---:B------:R-:W-:Y:S01]  /*0b80*/  ISETP.GT.U32.AND P0, PT, R6.reuse, R9, PT ;  /* 0x000000090600720c */ /* 0x040fe20003f04070 */
[C---:B------:R-:W-:Y:S01]  /*0b90*/  IMAD R17, R6.reuse, R0, R17 ;  /* 0x0000000006117224 */ /* 0x040fe200078e0211 */
[----:B------:R-:W-:Y:S01]  /*0ba0*/  IABS R21, R12 ;  /* 0x0000000c00157213 */ /* 0x000fe20000000000 */
[--C-:B------:R-:W-:Y:S01]  /*0bb0*/  @!P3 IMAD.IADD R11, R11, 0x1, -R6.reuse ;  /* 0x000000010b0bb824 */ /* 0x100fe200078e0a06 */
[----:B------:R-:W-:Y:S01]  /*0bc0*/  IABS R23, R14 ;  /* 0x0000000e00177213 */ /* 0x000fe20000000000 */
[--C-:B------:R-:W-:Y:S01]  /*0bd0*/  @!P6 IMAD.IADD R7, R7, 0x1, -R6.reuse ;  /* 0x000000010707e824 */ /* 0x100fe200078e0a06 */
[C---:B------:R-:W-:Y:S01]  /*0be0*/  ISETP.GT.U32.AND P6, PT, R6.reuse, R17, PT ;  /* 0x000000110600720c */ /* 0x040fe20003fc4070 */
[----:B------:R-:W-:Y:S01]  /*0bf0*/  @!P5 IMAD.IADD R13, R13, 0x1, -R6 ;  /* 0x000000010d0dd824 */ /* 0x000fe200078e0a06 */
[----:B------:R-:W-:Y:S01]  /*0c00*/  ISETP.GT.U32.AND P5, PT, R6, R11, PT ;  /* 0x0000000b0600720c */ /* 0x000fe20003fa4070 */
[----:B------:R-:W-:Y:S01]  /*0c10*/  IMAD.HI.U32 R0, R8, R19, RZ ;  /* 0x0000001308007227 */ /* 0x000fe200078e00ff */
[----:B------:R-:W-:-:S02]  /*0c20*/  ISETP.GE.AND P4, PT, R18, RZ, PT ;  /* 0x000000ff1200720c */ /* 0x000fc40003f86270 */
[----:B------:R-:W-:Y:S01]  /*0c30*/  LOP3.LUT R18, R16, 0x18, RZ, 0xfc, !PT ;  /* 0x0000001810127812 */ /* 0x000fe200078efcff */
[----:B------:R-:W-:Y:S01]  /*0c40*/  IMAD.MOV R0, RZ, RZ, -R0 ;  /* 0x000000ffff007224 */ /* 0x000fe200078e0a00 */
[----:B------:R-:W-:Y:S01]  /*0c50*/  ISETP.GE.AND P3, PT, R20, RZ, PT ;  /* 0x000000ff1400720c */ /* 0x000fe20003f66270 */
[--C-:B------:R-:W-:Y:S01]  /*0c60*/  @!P0 IMAD.IADD R9, R9, 0x1, -R6.reuse ;  /* 0x0000000109098824 */ /* 0x100fe200078e0a06 */
[C---:B------:R-:W-:Y:S01]  /*0c70*/  ISETP.GT.U32.AND P0, PT, R6.reuse, R13, PT ;  /* 0x0000000d0600720c */ /* 0x040fe20003f04070 */
[----:B------:R-:W-:Y:S01]  /*0c80*/  IMAD R19, R6, R0, R19 ;  /* 0x0000000006137224 */ /* 0x000fe200078e0213 */
[----:B------:R-:W-:Y:S01]  /*0c90*/  IABS R27, R18 ;  /* 0x00000012001b7213 */ /* 0x000fe20000000000 */
[--C-:B------:R-:W-:Y:S01]  /*0ca0*/  @!P6 IMAD.IADD R17, R17, 0x1, -R6.reuse ;  /* 0x000000011111e824 */ /* 0x100fe200078e0a06 */
[----:B------:R-:W-:Y:S01]  /*0cb0*/  LOP3.LUT R20, R16, 0x14, RZ, 0xfc, !PT ;  /* 0x0000001410147812 */ /* 0x000fe200078efcff */
[----:B------:R-:W-:Y:S01]  /*0cc0*/  @!P5 IMAD.IADD R11, R11, 0x1, -R6 ;  /* 0x000000010b0bd824 */ /* 0x000fe200078e0a06 */
[----:B------:R-:W-:Y:S01]  /*0cd0*/  ISETP.GT.U32.AND P5, PT, R6, R19, PT ;  /* 0x000000130600720c */ /* 0x000fe20003fa4070 */
[----:B------:R-:W-:Y:S01]  /*0ce0*/  IMAD.HI.U32 R0, R8, R21, RZ ;  /* 0x0000001508007227 */ /* 0x000fe200078e00ff */
[----:B------:R-:W-:-:S02]  /*0cf0*/  ISETP.GT.U32.AND P6, PT, R6, R17, PT ;  /* 0x000000110600720c */ /* 0x000fc40003fc4070 */
[----:B------:R-:W-:Y:S01]  /*0d00*/  IABS R29, R20 ;  /* 0x00000014001d7213 */ /* 0x000fe20000000000 */
[----:B------:R-:W-:Y:S02]  /*0d10*/  IMAD.MOV R0, RZ, RZ, -R0 ;  /* 0x000000ffff007224 */ /* 0x000fe400078e0a00 */
[----:B------:R-:W-:Y:S01]  /*0d20*/  @!P0 IMAD.IADD R13, R13, 0x1, -R6 ;  /* 0x000000010d0d8824 */ /* 0x000fe200078e0a06 */
[----:B------:R-:W-:Y:S01]  /*0d30*/  ISETP.GE.AND P0, PT, R12, RZ, PT ;  /* 0x000000ff0c00720c */ /* 0x000fe20003f06270 */
[----:B------:R-:W-:Y:S01]  /*0d40*/  IMAD R21, R6, R0, R21 ;  /* 0x0000000006157224 */ /* 0x000fe200078e0215 */
[----:B------:R-:W-:Y:S01]  /*0d50*/  LOP3.LUT R12, R16, 0x1c, RZ, 0xfc, !PT ;  /* 0x0000001c100c7812 */ /* 0x000fe200078efcff */
[----:B------:R-:W-:-:S03]  /*0d60*/  IMAD.HI.U32 R0, R8, R23, RZ ;  /* 0x0000001708007227 */ /* 0x000fc600078e00ff */
[----:B------:R-:W-:Y:S01]  /*0d70*/  IABS R25, R12 ;  /* 0x0000000c00197213 */ /* 0x000fe20000000000 */
[--C-:B------:R-:W-:Y:S02]  /*0d80*/  @!P5 IMAD.IADD R19, R19, 0x1, -R6.reuse ;  /* 0x000000011313d824 */ /* 0x100fe400078e0a06 */
[----:B------:R-:W-:Y:S01]  /*0d90*/  @!P1 IMAD.MOV R9, RZ, RZ, -R9 ;  /* 0x000000ffff099224 */ /* 0x000fe200078e0a09 */
[----:B------:R-:W-:Y:S01]  /*0da0*/  ISETP.GE.AND P1, PT, R10, RZ, PT ;  /* 0x000000ff0a00720c */ /* 0x000fe20003f26270 */
[----:B------:R-:W-:Y:S01]  /*0db0*/  @!P6 IMAD.IADD R17, R17, 0x1, -R6 ;  /* 0x000000011111e824 */ /* 0x000fe200078e0a06 */
[C---:B------:R-:W-:Y:S01]  /*0dc0*/  ISETP.GT.U32.AND P6, PT, R6.reuse, R21, PT ;  /* 0x000000150600720c */ /* 0x040fe20003fc4070 */
[----:B------:R-:W-:Y:S01]  /*0dd0*/  IMAD.MOV R10, RZ, RZ, -R0 ;  /* 0x000000ffff0a7224 */ /* 0x000fe200078e0a00 */
[----:B------:R-:W-:Y:S01]  /*0de0*/  ISETP.GT.U32.AND P5, PT, R6, R19, PT ;  /* 0x000000130600720c */ /* 0x000fe20003fa4070 */
[----:B------:R-:W-:-:S04]  /*0df0*/  IMAD.HI.U32 R0, R8, R25, RZ ;  /* 0x0000001908007227 */ /* 0x000fc800078e00ff */
[----:B------:R-:W-:Y:S02]  /*0e00*/  IMAD R23, R6, R10, R23 ;  /* 0x0000000a06177224 */ /* 0x000fe400078e0217 */
[----:B------:R-:W-:Y:S02]  /*0e10*/  IMAD.MOV R10, RZ, RZ, -R0 ;  /* 0x000000ffff0a7224 */ /* 0x000fe400078e0a00 */
[----:B------:R-:W-:Y:S01]  /*0e20*/  @!P2 IMAD.MOV R7, RZ, RZ, -R7 ;  /* 0x000000ffff07a224 */ /* 0x000fe200078e0a07 */
[----:B------:R-:W-:Y:S01]  /*0e30*/  ISETP.GE.AND P2, PT, R22, RZ, PT ;  /* 0x000000ff1600720c */ /* 0x000fe20003f46270 */
[----:B------:R-:W-:Y:S01]  /*0e40*/  IMAD R25, R6, R10, R25 ;  /* 0x0000000a06197224 */ /* 0x000fe200078e0219 */
[----:B------:R-:W-:Y:S01]  /*0e50*/  LOP3.LUT R22, R16, 0x10, RZ, 0xfc, !PT ;  /* 0x0000001010167812 */ /* 0x000fe200078efcff */
[--C-:B------:R-:W-:Y:S02]  /*0e60*/  @!P6 IMAD.IADD R21, R21, 0x1, -R6.reuse ;  /* 0x000000011515e824 */ /* 0x100fe400078e0a06 */
[----:B------:R-:W-:Y:S01]  /*0e70*/  @!P5 IMAD.IADD R19, R19, 0x1, -R6 ;  /* 0x000000011313d824 */ /* 0x000fe200078e0a06 */
[----:B------:R-:W-:Y:S01]  /*0e80*/  ISETP.GT.U32.AND P6, PT, R6, R25, PT ;  /* 0x000000190600720c */ /* 0x000fe20003fc4070 */
[----:B------:R-:W-:Y:S01]  /*0e90*/  IMAD.HI.U32 R0, R8, R27, RZ ;  /* 0x0000001b08007227 */ /* 0x000fe200078e00ff */
[----:B------:R-:W-:-:S02]  /*0ea0*/  ISETP.GT.U32.AND P5, PT, R6, R23, PT ;  /* 0x000000170600720c */ /* 0x000fc40003fa4070 */
[----:B------:R-:W-:Y:S01]  /*0eb0*/  IABS R31, R22 ;  /* 0x00000016001f7213 */ /* 0x000fe20000000000 */
[----:B------:R-:W-:Y:S01]  /*0ec0*/  @!P4 IMAD.MOV R11, RZ, RZ, -R11 ;  /* 0x000000ffff0bc224 */ /* 0x000fe200078e0a0b */
[----:B------:R-:W-:Y:S01]  /*0ed0*/  ISETP.GT.U32.AND P4, PT, R6, R21, PT ;  /* 0x000000150600720c */ /* 0x000fe20003f84070 */
[----:B------:R-:W-:Y:S02]  /*0ee0*/  IMAD.MOV R10, RZ, RZ, -R0 ;  /* 0x000000ffff0a7224 */ /* 0x000fe400078e0a00 */
[----:B------:R-:W-:-:S04]  /*0ef0*/  IMAD.HI.U32 R0, R8, R29, RZ ;  /* 0x0000001d08007227 */ /* 0x000fc800078e00ff */
[--C-:B------:R-:W-:Y:S02]  /*0f00*/  @!P6 IMAD.IADD R25, R25, 0x1, -R6.reuse ;  /* 0x000000011919e824 */ /* 0x100fe400078e0a06 */
[----:B------:R-:W-:Y:S02]  /*0f10*/  @!P5 IMAD.IADD R23, R23, 0x1, -R6 ;  /* 0x000000011717d824 */ /* 0x000fe400078e0a06 */
[C---:B------:R-:W-:Y:S01]  /*0f20*/  IMAD R27, R6.reuse, R10, R27 ;  /* 0x0000000a061b7224 */ /* 0x040fe200078e021b */
[----:B------:R-:W-:Y:S01]  /*0f30*/  ISETP.GT.U32.AND P6, PT, R6, R25, PT ;  /* 0x000000190600720c */ /* 0x000fe20003fc4070 */
[----:B------:R-:W-:Y:S01]  /*0f40*/  IMAD.HI.U32 R10, R8, R31, RZ ;  /* 0x0000001f080a7227 */ /* 0x000fe200078e00ff */
[----:B------:R-:W-:-:S03]  /*0f50*/  ISETP.GT.U32.AND P5, PT, R6, R23, PT ;  /* 0x000000170600720c */ /* 0x000fc60003fa4070 */
[----:B------:R-:W-:Y:S02]  /*0f60*/  IMAD.MOV R10, RZ, RZ, -R10 ;  /* 0x000000ffff0a7224 */ /* 0x000fe400078e0a0a */
[----:B------:R-:W-:Y:S02]  /*0f70*/  IMAD.MOV R0, RZ, RZ, -R0 ;  /* 0x000000ffff007224 */ /* 0x000fe400078e0a00 */
[C---:B------:R-:W-:Y:S02]  /*0f80*/  IMAD R31, R6.reuse, R10, R31 ;  /* 0x0000000a061f7224 */ /* 0x040fe400078e021f */
[----:B------:R-:W-:Y:S01]  /*0f90*/  @!P4 IMAD.IADD R21, R21, 0x1, -R6 ;  /* 0x000000011515c824 */ /* 0x000fe200078e0a06 */
[C---:B------:R-:W-:Y:S01]  /*0fa0*/  ISETP.GT.U32.AND P4, PT, R6.reuse, R27, PT ;  /* 0x0000001b0600720c */ /* 0x040fe20003f84070 */
[----:B------:R-:W-:Y:S02]  /*0fb0*/  IMAD R29, R6, R0, R29 ;  /* 0x00000000061d7224 */ /* 0x000fe400078e021d */
[----:B------:R-:W-:-:S04]  /*0fc0*/  IMAD.HI.U32 R0, R8, R33, RZ ;  /* 0x0000002108007227 */ /* 0x000fc800078e00ff */
[--C-:B------:R-:W-:Y:S01]  /*0fd0*/  @!P6 IMAD.IADD R25, R25, 0x1, -R6.reuse ;  /* 0x000000011919e824 */ /* 0x100fe200078e0a06 */
[C---:B------:R-:W-:Y:S01]  /*0fe0*/  ISETP.GT.U32.AND P6, PT, R6.reuse, R31, PT ;  /* 0x0000001f0600720c */ /* 0x040fe20003fc4070 */
[----:B------:R-:W-:Y:S01]  /*0ff0*/  @!P5 IMAD.IADD R23, R23, 0x1, -R6 ;  /* 0x000000011717d824 */ /* 0x000fe200078e0a06 */
[C---:B------:R-:W-:Y:S01]  /*1000*/  ISETP.GT.U32.AND P5, PT, R6.reuse, R29, PT ;  /* 0x0000001d0600720c */ /* 0x040fe20003fa4070 */
[----:B------:R-:W-:Y:S02]  /*1010*/  IMAD.MOV R0, RZ, RZ, -R0 ;  /* 0x000000ffff007224 */ /* 0x000fe400078e0a00 */
[----:B------:R-:W-:Y:S02]  /*1020*/  @!P4 IMAD.IADD R27, R27, 0x1, -R6 ;  /* 0x000000011b1bc824 */ /* 0x000fe400078e0a06 */
[----:B------:R-:W-:Y:S02]  /*1030*/  IMAD R33, R6, R0, R33 ;  /* 0x0000000006217224 */ /* 0x000fe400078e0221 */
[----:B------:R-:W-:-:S03]  /*1040*/  IMAD.HI.U32 R10, R8, R39, RZ ;  /* 0x00000027080a7227 */ /* 0x000fc600078e00ff */
[----:B------:R-:W-:Y:S01]  /*1050*/  ISETP.GT.U32.AND P4, PT, R6, R33, PT ;  /* 0x000000210600720c */ /* 0x000fe20003f84070 */
[--C-:B------:R-:W-:Y:S01]  /*1060*/  @!P6 IMAD.IADD R31, R31, 0x1, -R6.reuse ;  /* 0x000000011f1fe824 */ /* 0x100fe200078e0a06 */
[----:B------:R-:W-:Y:S01]  /*1070*/  ISETP.GE.AND P6, PT, R12, RZ, PT ;  /* 0x000000ff0c00720c */ /* 0x000fe20003fc6270 */
[----:B------:R-:W-:Y:S01]  /*1080*/  @!P5 IMAD.IADD R29, R29, 0x1, -R6 ;  /* 0x000000011d1dd824 */ /* 0x000fe200078e0a06 */
[----:B------:R-:W-:Y:S01]  /*1090*/  ISETP.GE.AND P5, PT, R14, RZ, PT ;  /* 0x000000ff0e00720c */ /* 0x000fe20003fa6270 */
[----:B------:R-:W-:-:S04]  /*10a0*/  IMAD.HI.U32 R0, R8, R35, RZ ;  /* 0x0000002308007227 */ /* 0x000fc800078e00ff */
[----:B------:R-:W-:Y:S02]  /*10b0*/  IMAD.MOV R10, RZ, RZ, -R10 ;  /* 0x000000ffff0a7224 */ /* 0x000fe400078e0a0a */
[----:B------:R-:W-:Y:S01]  /*10c0*/  @!P2 IMAD.MOV R17, RZ, RZ, -R17 ;  /* 0x000000ffff11a224 */ /* 0x000fe200078e0a11 */
[C---:B------:R-:W-:Y:S01]  /*10d0*/  ISETP.GT.U32.AND P2, PT, R6.reuse, R29, PT ;  /* 0x0000001d0600720c */ /* 0x040fe20003f44070 */
[----:B------:R-:W-:Y:S02]  /*10e0*/  IMAD.MOV R0, RZ, RZ, -R0 ;  /* 0x000000ffff007224 */ /* 0x000fe400078e0a00 */
[----:B------:R-:W-:Y:S02]  /*10f0*/  IMAD R39, R6, R10, R39 ;  /* 0x0000000a06277224 */ /* 0x000fe400078e0227 */
[----:B------:R-:W-:-:S04]  /*1100*/  IMAD.HI.U32 R8, R8, R37, RZ ;  /* 0x0000002508087227 */ /* 0x000fc800078e00ff */
[----:B------:R-:W-:Y:S01]  /*1110*/  @!P3 IMAD.MOV R13, RZ, RZ, -R13 ;  /* 0x000000ffff0db224 */ /* 0x000fe200078e0a0d */
[C---:B------:R-:W-:Y:S01]  /*1120*/  ISETP.GT.U32.AND P3, PT, R6.reuse, R27, PT ;  /* 0x0000001b0600720c */ /* 0x040fe20003f64070 */
[C---:B------:R-:W-:Y:S01]  /*1130*/  IMAD R35, R6.reuse, R0, R35 ;  /* 0x0000000006237224 */ /* 0x040fe200078e0223 */
[----:B------:R-:W-:Y:S01]  /*1140*/  SHF.R.S32.HI R0, RZ, 0x2, R2 ;  /* 0x00000002ff007819 */ /* 0x000fe20000011402 */
[----:B------:R-:W-:Y:S01]  /*1150*/  @!P4 IMAD.IADD R33, R33, 0x1, -R6 ;  /* 0x000000012121c824 */ /* 0x000fe200078e0a06 */
[----:B------:R-:W-:Y:S01]  /*1160*/  ISETP.GT.U32.AND P4, PT, R6, R39, PT ;  /* 0x000000270600720c */ /* 0x000fe20003f84070 */
[----:B------:R-:W-:Y:S01]  /*1170*/  IMAD.MOV R8, RZ, RZ, -R8 ;  /* 0x000000ffff087224 */ /* 0x000fe200078e0a08 */
[----:B------:R-:W-:Y:S01]  /*1180*/  SGXT R0, R0, 0x1 ;  /* 0x000000010000781a */ /* 0x000fe20000000200 */
[----:B------:R-:W-:Y:S01]  /*1190*/  @!P6 IMAD.MOV R25, RZ, RZ, -R25 ;  /* 0x000000ffff19e224 */ /* 0x000fe200078e0a19 */
[C---:B------:R-:W-:Y:S01]  /*11a0*/  ISETP.GT.U32.AND P6, PT, R6.reuse, R35, PT ;  /* 0x000000230600720c */ /* 0x040fe20003fc4070 */
[----:B------:R-:W-:Y:S01]  /*11b0*/  IMAD R37, R6, R8, R37 ;  /* 0x0000000806257224 */ /* 0x000fe200078e0225 */
[----:B------:R-:W-:Y:S01]  /*11c0*/  LOP3.LUT R41, R0, 0x90, RZ, 0xc0, !PT ;  /* 0x0000009000297812 */ /* 0x000fe200078ec0ff */
[----:B------:R-:W-:-:S02]  /*11d0*/  @!P2 IMAD.IADD R29, R29, 0x1, -R6 ;  /* 0x000000011d1da824 */ /* 0x000fc400078e0a06 */
[--C-:B------:R-:W-:Y:S01]  /*11e0*/  @!P3 IMAD.IADD R27, R27, 0x1, -R6.reuse ;  /* 0x000000011b1bb824 */ /* 0x100fe200078e0a06 */
[----:B------:R-:W-:Y:S01]  /*11f0*/  ISETP.GT.U32.AND P2, PT, R6, R37, PT ;  /* 0x000000250600720c */ /* 0x000fe20003f44070 */
[----:B------:R-:W-:Y:S01]  /*1200*/  @!P1 IMAD.MOV R19, RZ, RZ, -R19 ;  /* 0x000000ffff139224 */ /* 0x000fe200078e0a13 */
[----:B------:R-:W-:Y:S01]  /*1210*/  ISETP.GE.AND P3, PT, R18, RZ, PT ;  /* 0x000000ff1200720c */ /* 0x000fe20003f66270 */
[--C-:B------:R-:W-:Y:S01]  /*1220*/  @!P4 IMAD.IADD R39, R39, 0x1, -R6.reuse ;  /* 0x000000012727c824 */ /* 0x100fe200078e0a06 */
[C---:B------:R-:W-:Y:S01]  /*1230*/  ISETP.GT.U32.AND P1, PT, R6.reuse, R31, PT ;  /* 0x0000001f0600720c */ /* 0x040fe20003f24070 */
[----:B------:R-:W-:Y:S01]  /*1240*/  @!P0 IMAD.MOV R21, RZ, RZ, -R21 ;  /* 0x000000ffff158224 */ /* 0x000fe200078e0a15 */
[C---:B------:R-:W-:Y:S01]  /*1250*/  ISETP.GT.U32.AND P0, PT, R6.reuse, R33, PT ;  /* 0x000000210600720c */ /* 0x040fe20003f04070 */
[--C-:B------:R-:W-:Y:S01]  /*1260*/  @!P6 IMAD.IADD R35, R35, 0x1, -R6.reuse ;  /* 0x000000012323e824 */ /* 0x100fe200078e0a06 */
[----:B------:R-:W-:Y:S01]  /*1270*/  ISETP.GT.U32.AND P6, PT, R6, R39, PT ;  /* 0x000000270600720c */ /* 0x000fe20003fc4070 */
[----:B------:R-:W-:Y:S01]  /*1280*/  @!P5 IMAD.MOV R23, RZ, RZ, -R23 ;  /* 0x000000ffff17d224 */ /* 0x000fe200078e0a17 */
[----:B------:R-:W-:Y:S01]  /*1290*/  ISETP.GE.AND P5, PT, R16, RZ, PT ;  /* 0x000000ff1000720c */ /* 0x000fe20003fa6270 */
[----:B------:R-:W-:Y:S01]  /*12a0*/  IMAD.SHL.U32 R8, R2, 0x10, RZ ;  /* 0x0000001002087824 */ /* 0x000fe200078e00ff */
[----:B------:R-:W-:Y:S01]  /*12b0*/  ISETP.GE.AND P4, PT, R24, RZ, PT ;  /* 0x000000ff1800720c */ /* 0x000fe20003f86270 */
[----:B------:R-:W-:Y:S01]  /*12c0*/  @!P2 IMAD.IADD R37, R37, 0x1, -R6 ;  /* 0x000000012525a824 */ /* 0x000fe200078e0a06 */
[----:B------:R-:W-:Y:S01]  /*12d0*/  LOP3.LUT R10, R41, 0x60, R58, 0xf8, !PT ;  /* 0x00000060290a7812 */ /* 0x000fe200078ef83a */
[----:B------:R-:W-:Y:S01]  /*12e0*/  @!P3 IMAD.MOV R27, RZ, RZ, -R27 ;  /* 0x000000ffff1bb224 */ /* 0x000fe200078e0a1b */
[C---:B------:R-:W-:Y:S01]  /*12f0*/  ISETP.GT.U32.AND P3, PT, R6.reuse, R35, PT ;  /* 0x000000230600720c */ /* 0x040fe20003f64070 */
[--C-:B------:R-:W-:Y:S01]  /*1300*/  @!P1 IMAD.IADD R31, R31, 0x1, -R6.reuse ;  /* 0x000000011f1f9824 */ /* 0x100fe200078e0a06 */
[----:B------:R-:W-:Y:S01]  /*1310*/  ISETP.GT.U32.AND P2, PT, R6, R37, PT ;  /* 0x000000250600720c */ /* 0x000fe20003f44070 */
[--C-:B------:R-:W-:Y:S01]  /*1320*/  @!P0 IMAD.IADD R33, R33, 0x1, -R6.reuse ;  /* 0x0000000121218824 */ /* 0x100fe200078e0a06 */
[----:B------:R-:W-:Y:S01]  /*1330*/  ISETP.GE.AND P1, PT, R20, RZ, PT ;  /* 0x000000ff1400720c */ /* 0x000fe20003f26270 */
[--C-:B------:R-:W-:Y:S01]  /*1340*/  @!P6 IMAD.IADD R39, R39, 0x1, -R6.reuse ;  /* 0x000000012727e824 */ /* 0x100fe200078e0a06 */
[----:B------:R-:W-:Y:S01]  /*1350*/  ISETP.GE.AND P6, PT, R26, RZ, PT ;  /* 0x000000ff1a00720c */ /* 0x000fe20003fc6270 */
[----:B------:R-:W-:Y:S01]  /*1360*/  IMAD R12, R56, 0x10, R43 ;  /* 0x00000010380c7824 */ /* 0x000fe200078e022b */
[----:B------:R-:W-:Y:S01]  /*1370*/  ISETP.GE.AND P0, PT, R22, RZ, PT ;  /* 0x000000ff1600720c */ /* 0x000fe20003f06270 */
[----:B------:R-:W-:Y:S01]  /*1380*/  @!P4 IMAD.MOV R33, RZ, RZ, -R33 ;  /* 0x000000ffff21c224 */ /* 0x000fe200078e0a21 */
[----:B------:R-:W-:Y:S01]  /*1390*/  LOP3.LUT R0, R8, 0x100, RZ, 0xc0, !PT ;  /* 0x0000010008007812 */ /* 0x000fe200078ec0ff */
[----:B------:R-:W-:Y:S01]  /*13a0*/  @!P5 IMAD.MOV R39, RZ, RZ, -R39 ;  /* 0x000000ffff27d224 */ /* 0x000fe200078e0a27 */
[----:B------:R-:W-:Y:S01]  /*13b0*/  LOP3.LUT R41, R10, 0x10, R59, 0x78, !PT ;  /* 0x000000100a297812 */ /* 0x000fe200078e783b */
[--C-:B------:R-:W-:Y:S01]  /*13c0*/  @!P3 IMAD.IADD R35, R35, 0x1, -R6.reuse ;  /* 0x000000012323b824 */ /* 0x100fe200078e0a06 */
[----:B------:R-:W-:Y:S01]  /*13d0*/  ISETP.GE.AND P3, PT, R28, RZ, PT ;  /* 0x000000ff1c00720c */ /* 0x000fe20003f66270 */
[----:B------:R-:W-:Y:S01]  /*13e0*/  @!P2 IMAD.IADD R37, R37, 0x1, -R6 ;  /* 0x000000012525a824 */ /* 0x000fe200078e0a06 */
[----:B------:R-:W-:Y:S01]  /*13f0*/  ISETP.NE.AND P2, PT, R15, RZ, PT ;  /* 0x000000ff0f00720c */ /* 0x000fe20003f45270 */
[----:B------:R-:W-:Y:S01]  /*1400*/  @!P1 IMAD.MOV R29, RZ, RZ, -R29 ;  /* 0x000000ffff1d9224 */ /* 0x000fe200078e0a1d */
[----:B------:R-:W-:Y:S01]  /*1410*/  LOP3.LUT R6, RZ, R15, RZ, 0x33, !PT ;  /* 0x0000000fff067212 */ /* 0x000fe200078e33ff */
[----:B------:R-:W-:Y:S01]  /*1420*/  @!P6 IMAD.MOV R35, RZ, RZ, -R35 ;  /* 0x000000ffff23e224 */ /* 0x000fe200078e0a23 */
[----:B------:R-:W-:Y:S01]  /*1430*/  IADD3 R0, R41, UR4, R0 ;  /* 0x0000000429007c10 */ /* 0x000fe2000fffe000 */
[----:B------:R-:W-:Y:S01]  /*1440*/  @!P0 IMAD.MOV R31, RZ, RZ, -R31 ;  /* 0x000000ffff1f8224 */ /* 0x000fe200078e0a1f */
[C---:B------:R-:W-:Y:S01]  /*1450*/  SEL R21, R6.reuse, R21, !P2 ;  /* 0x0000001506157207 */ /* 0x040fe20005000000 */
[----:B------:R-:W0:Y:S01]  /*1460*/  LDC R10, c[0x0][0x23c] ;  /* 0x00008f00ff0a7b82 */ /* 0x000e220000000800 */
[----:B------:R-:W-:-:S02]  /*1470*/  SEL R35, R6, R35, !P2 ;  /* 0x0000002306237207 */ /* 0x000fc40005000000 */
[C---:B------:R-:W-:Y:S01]  /*1480*/  SEL R8, R6.reuse, R7, !P2 ;  /* 0x0000000706087207 */ /* 0x040fe20005000000 */
[----:B------:R-:W-:Y:S01]  /*1490*/  IMAD R21, R21, UR5, RZ ;  /* 0x0000000515157c24 */ /* 0x000fe2000f8e02ff */
[C---:B------:R-:W-:Y:S01]  /*14a0*/  SEL R9, R6.reuse, R9, !P2 ;  /* 0x0000000906097207 */ /* 0x040fe20005000000 */
[----:B------:R-:W-:Y:S01]  /*14b0*/  @!P3 IMAD.MOV R37, RZ, RZ, -R37 ;  /* 0x000000ffff25b224 */ /* 0x000fe200078e0a25 */
[----:B------:R-:W-:Y:S01]  /*14c0*/  SEL R11, R6, R11, !P2 ;  /* 0x0000000b060b7207 */ /* 0x000fe20005000000 */
[----:B------:R-:W-:Y:S01]  /*14d0*/  IMAD R16, R35, UR5, RZ ;  /* 0x0000000523107c24 */ /* 0x000fe2000f8e02ff */
[----:B------:R-:W-:Y:S01]  /*14e0*/  LEA R40, P3, R21, UR8, 0x1 ;  /* 0x0000000815287c11 */ /* 0x000fe2000f8608ff */
[----:B------:R-:W-:Y:S01]  /*14f0*/  IMAD R8, R8, UR5, RZ ;  /* 0x0000000508087c24 */ /* 0x000fe2000f8e02ff */
[C---:B------:R-:W-:Y:S01]  /*1500*/  SEL R13, R6.reuse, R13, !P2 ;  /* 0x0000000d060d7207 */ /* 0x040fe20005000000 */
        /* <DEDUP_REMOVED lines=16> */
[----:B0-----:R-:W-:Y:S01]  /*1610*/  IMAD R77, R77, R10, RZ ;  /* 0x0000000a4d4d7224 */ /* 0x001fe200078e02ff */
[C---:B------:R-:W-:Y:S01]  /*1620*/  SEL R37, R6.reuse, R37, !P2 ;  /* 0x0000002506257207 */ /* 0x040fe20005000000 */
[----:B------:R-:W-:Y:S01]  /*1630*/  IMAD R14, R31, UR5, RZ ;  /* 0x000000051f0e7c24 */ /* 0x000fe2000f8e02ff */
[----:B------:R-:W-:Y:S01]  /*1640*/  SEL R39, R6, R39, !P2 ;  /* 0x0000002706277207 */ /* 0x000fe20005000000 */
[----:B------:R-:W-:Y:S01]  /*1650*/  IMAD R15, R33, UR5, RZ ;  /* 0x00000005210f7c24 */ /* 0x000fe2000f8e02ff */
[C---:B------:R-:W-:Y:S01]  /*1660*/  LOP3.LUT R6, R4.reuse, 0x10, RZ, 0xfc, !PT ;  /* 0x0000001004067812 */ /* 0x040fe200078efcff */
[----:B------:R-:W-:Y:S01]  /*1670*/  IMAD R18, R37, UR5, RZ ;  /* 0x0000000525127c24 */ /* 0x000fe2000f8e02ff */
[C---:B------:R-:W-:Y:S01]  /*1680*/  LOP3.LUT R7, R4.reuse, 0x20, RZ, 0xfc, !PT ;  /* 0x0000002004077812 */ /* 0x040fe200078efcff */
[-C--:B------:R-:W-:Y:S01]  /*1690*/  IMAD R4, R4, R62.reuse, RZ ;  /* 0x0000003e04047224 */ /* 0x080fe200078e02ff */
[----:B------:R-:W-:Y:S01]  /*16a0*/  LEA.HI.X.SX32 R41, R21, UR9, 0x1, P3 ;  /* 0x0000000915297c11 */ /* 0x000fe200098f0eff */
[----:B------:R-:W-:Y:S01]  /*16b0*/  IMAD R20, R39, UR5, RZ ;  /* 0x0000000527147c24 */ /* 0x000fe2000f8e02ff */
[----:B------:R-:W-:Y:S01]  /*16c0*/  LEA R36, P3, R16, UR8, 0x1 ;  /* 0x0000000810247c11 */ /* 0x000fe2000f8608ff */
[-C--:B------:R-:W-:Y:S01]  /*16d0*/  IMAD R7, R7, R62.reuse, RZ ;  /* 0x0000003e07077224 */ /* 0x080fe200078e02ff */
[----:B------:R-:W-:Y:S01]  /*16e0*/  LEA R52, P2, R8, UR8, 0x1 ;  /* 0x0000000808347c11 */ /* 0x000fe2000f8408ff */
[----:B------:R-:W-:Y:S01]  /*16f0*/  IMAD R6, R6, R62, RZ ;  /* 0x0000003e06067224 */ /* 0x000fe200078e02ff */
[----:B------:R-:W-:Y:S01]  /*1700*/  LEA R50, P1, R9, UR8, 0x1 ;  /* 0x0000000809327c11 */ /* 0x000fe2000f8208ff */
[----:B------:R-:W-:Y:S01]  /*1710*/  IMAD.SHL.U32 R62, R62, 0x40, RZ ;  /* 0x000000403e3e7824 */ /* 0x000fe200078e00ff */
[----:B------:R-:W-:Y:S01]  /*1720*/  LEA.HI.X.SX32 R37, R16, UR9, 0x1, P3 ;  /* 0x0000000910257c11 */ /* 0x000fe200098f0eff */
[----:B------:R-:W-:Y:S01]  /*1730*/  IMAD.SHL.U32 R79, R10, 0x40, RZ ;  /* 0x000000400a4f7824 */ /* 0x000fe200078e00ff */
[----:B------:R-:W-:-:S02]  /*1740*/  LEA R67, P3, R4, UR10, 0x1 ;  /* 0x0000000a04437c11 */ /* 0x000fc4000f8608ff */
[----:B------:R-:W-:Y:S01]  /*1750*/  LOP3.LUT R43, R12, 0x30, R59, 0x78, !PT ;  /* 0x000000300c2b7812 */ /* 0x000fe200078e783b */
[----:B------:R-:W-:Y:S01]  /*1760*/  IMAD R12, R29, UR5, RZ ;  /* 0x000000051d0c7c24 */ /* 0x000fe2000f8e02ff */
[----:B------:R-:W-:Y:S01]  /*1770*/  LEA R54, P0, R11, UR8, 0x1 ;  /* 0x000000080b367c11 */ /* 0x000fe2000f8008ff */
[----:B------:R-:W-:Y:S01]  /*1780*/  ULDC UR5, c[0x0][0x234] ;  /* 0x00008d0000057ab9 */ /* 0x000fe20000000800 */
[----:B------:R-:W-:Y:S01]  /*1790*/  LEA.HI.X.SX32 R53, R8, UR9, 0x1, P2 ;  /* 0x0000000908357c11 */ /* 0x000fe200090f0eff */
[----:B------:R-:W-:Y:S01]  /*17a0*/  IMAD R56, R56, 0x80, R43 ;  /* 0x0000008038387824 */ /* 0x000fe200078e022b */
[----:B------:R-:W-:Y:S01]  /*17b0*/  LEA.HI.X.SX32 R51, R9, UR9, 0x1, P1 ;  /* 0x0000000909337c11 */ /* 0x000fe200088f0eff */
[----:B------:R-:W-:Y:S01]  /*17c0*/  IMAD R3, R3, UR5, RZ ;  /* 0x0000000503037c24 */ /* 0x000fe2000f8e02ff */
[----:B------:R-:W-:Y:S01]  /*17d0*/  LEA R42, P2, R23, UR8, 0x1 ;  /* 0x00000008172a7c11 */ /* 0x000fe2000f8408ff */
[----:B------:R-:W-:Y:S01]  /*17e0*/  ULDC UR5, c[0x0][0x230] ;  /* 0x00008c0000057ab9 */ /* 0x000fe20000000800 */
[----:B------:R-:W-:-:S02]  /*17f0*/  LEA R44, P1, R25, UR8, 0x1 ;  /* 0x00000008192c7c11 */ /* 0x000fc4000f8208ff */
[----:B------:R-:W-:Y:S02]  /*1800*/  LEA.HI.X.SX32 R75, R4, UR11, 0x1, P3 ;  /* 0x0000000b044b7c11 */ /* 0x000fe400098f0eff */
[----:B------:R-:W-:Y:S02]  /*1810*/  SHF.R.S32.HI R4, RZ, 0x6, R2 ;  /* 0x00000006ff047819 */ /* 0x000fe40000011402 */
[----:B------:R-:W-:Y:S02]  /*1820*/  LOP3.LUT R2, R2, 0xc0, RZ, 0xc0, !PT ;  /* 0x000000c002027812 */ /* 0x000fe400078ec0ff */
[----:B------:R-:W-:Y:S02]  /*1830*/  LEA.HI.X.SX32 R55, R11, UR9, 0x1, P0 ;  /* 0x000000090b377c11 */ /* 0x000fe400080f0eff */
[----:B------:R-:W-:Y:S02]  /*1840*/  LEA R28, P0, R27, UR8, 0x1 ;  /* 0x000000081b1c7c11 */ /* 0x000fe4000f8008ff */
[----:B------:R-:W-:-:S02]  /*1850*/  LEA.HI.X.SX32 R43, R23, UR9, 0x1, P2 ;  /* 0x00000009172b7c11 */ /* 0x000fc400090f0eff */
[----:B------:R-:W-:Y:S02]  /*1860*/  CS2R R22, SRZ ;  /* 0x0000000000167805 */ /* 0x000fe4000001ff00 */
[----:B------:R-:W-:Y:S02]  /*1870*/  LEA.HI.X.SX32 R45, R25, UR9, 0x1, P1 ;  /* 0x00000009192d7c11 */ /* 0x000fe400088f0eff */
[----:B------:R-:W-:Y:S02]  /*1880*/  LEA R48, P4, R13, UR8, 0x1 ;  /* 0x000000080d307c11 */ /* 0x000fe4000f8808ff */
[----:B------:R-:W-:Y:S02]  /*1890*/  LEA R46, P6, R17, UR8, 0x1 ;  /* 0x00000008112e7c11 */ /* 0x000fe4000f8c08ff */
[----:B------:R-:W-:Y:S02]  /*18a0*/  LEA R38, P5, R19, UR8, 0x1 ;  /* 0x0000000813267c11 */ /* 0x000fe4000f8a08ff */
[----:B------:R-:W-:-:S02]  /*18b0*/  LEA R24, P2, R18, UR8, 0x1 ;  /* 0x0000000812187c11 */ /* 0x000fc4000f8408ff */
[----:B------:R-:W-:Y:S02]  /*18c0*/  LEA R26, P1, R20, UR8, 0x1 ;  /* 0x00000008141a7c11 */ /* 0x000fe4000f8208ff */
[----:B------:R-:W-:Y:S02]  /*18d0*/  SGXT R4, R4, 0x1 ;  /* 0x000000010404781a */ /* 0x000fe40000000200 */
[----:B------:R-:W-:Y:S02]  /*18e0*/  SHF.R.U32.HI R2, RZ, 0x2, R2 ;  /* 0x00000002ff027819 */ /* 0x000fe40000011602 */
[----:B------:R-:W-:Y:S02]  /*18f0*/  LEA.HI.X.SX32 R29, R27, UR9, 0x1, P0 ;  /* 0x000000091b1d7c11 */ /* 0x000fe400080f0eff */
[----:B------:R-:W-:Y:S02]  /*1900*/  LEA.HI.X.SX32 R49, R13, UR9, 0x1, P4 ;  /* 0x000000090d317c11 */ /* 0x000fe4000a0f0eff */
[----:B------:R-:W-:-:S02]  /*1910*/  LEA.HI.X.SX32 R47, R17, UR9, 0x1, P6 ;  /* 0x00000009112f7c11 */ /* 0x000fc4000b0f0eff */
[----:B------:R-:W-:Y:S02]  /*1920*/  LEA.HI.X.SX32 R39, R19, UR9, 0x1, P5 ;  /* 0x0000000913277c11 */ /* 0x000fe4000a8f0eff */
[----:B------:R-:W-:Y:S02]  /*1930*/  LEA.HI.X.SX32 R25, R18, UR9, 0x1, P2 ;  /* 0x0000000912197c11 */ /* 0x000fe400090f0eff */
[----:B------:R-:W-:Y:S02]  /*1940*/  LEA.HI.X.SX32 R27, R20, UR9, 0x1, P1 ;  /* 0x00000009141b7c11 */ /* 0x000fe400088f0eff */
[----:B------:R-:W-:Y:S02]  /*1950*/  CS2R R20, SRZ ;  /* 0x0000000000147805 */ /* 0x000fe4000001ff00 */
[----:B------:R-:W-:Y:S02]  /*1960*/  LEA R30, P4, R12, UR8, 0x1 ;  /* 0x000000080c1e7c11 */ /* 0x000fe4000f8808ff */
[----:B------:R-:W-:-:S02]  /*1970*/  LEA R32, P6, R14, UR8, 0x1 ;  /* 0x000000080e207c11 */ /* 0x000fc4000f8c08ff */
[----:B------:R-:W-:Y:S02]  /*1980*/  LEA R34, P5, R15, UR8, 0x1 ;  /* 0x000000080f227c11 */ /* 0x000fe4000f8a08ff */
[----:B------:R-:W-:Y:S02]  /*1990*/  LEA R61, P0, R5, UR10, 0x1 ;  /* 0x0000000a053d7c11 */ /* 0x000fe4000f8008ff */
[----:B------:R-:W-:Y:S02]  /*19a0*/  LEA R63, P1, R7, UR10, 0x1 ;  /* 0x0000000a073f7c11 */ /* 0x000fe4000f8208ff */
[----:B------:R-:W-:Y:S02]  /*19b0*/  LEA R65, P2, R6, UR10, 0x1 ;  /* 0x0000000a06417c11 */ /* 0x000fe4000f8408ff */
[----:B------:R-:W-:Y:S02]  /*19c0*/  LOP3.LUT R4, R4, 0x90, RZ, 0xc0, !PT ;  /* 0x0000009004047812 */ /* 0x000fe400078ec0ff */
[----:B------:R-:W-:Y:S01]  /*19d0*/  LOP3.LUT R64, R2, 0x1fe, R59, 0x78, !PT ;  /* 0x000001fe02407812 */ /* 0x000fe200078e783b */
[----:B------:R-:W-:Y:S01]  /*19e0*/  IMAD.WIDE R2, R3, 0x2, RZ ;  /* 0x0000000203027825 */ /* 0x000fe200078e02ff */
[----:B------:R-:W-:-:S02]  /*19f0*/  LEA.HI.X.SX32 R31, R12, UR9, 0x1, P4 ;  /* 0x000000090c1f7c11 */ /* 0x000fc4000a0f0eff */
[----:B------:R-:W-:Y:S02]  /*1a00*/  LEA.HI.X.SX32 R33, R14, UR9, 0x1, P6 ;  /* 0x000000090e217c11 */ /* 0x000fe4000b0f0eff */
[----:B------:R-:W-:Y:S02]  /*1a10*/  LEA.HI.X.SX32 R35, R15, UR9, 0x1, P5 ;  /* 0x000000090f237c11 */ /* 0x000fe4000a8f0eff */
[----:B------:R-:W-:Y:S02]  /*1a20*/  LEA.HI.X.SX32 R69, R5, UR11, 0x1, P0 ;  /* 0x0000000b05457c11 */ /* 0x000fe400080f0eff */
[----:B------:R-:W-:Y:S02]  /*1a30*/  LEA.HI.X.SX32 R71, R7, UR11, 0x1, P1 ;  /* 0x0000000b07477c11 */ /* 0x000fe400088f0eff */
[----:B------:R-:W-:Y:S02]  /*1a40*/  LEA.HI.X.SX32 R73, R6, UR11, 0x1, P2 ;  /* 0x0000000b06497c11 */ /* 0x000fe400090f0eff */
[----:B------:R-:W-:-:S02]  /*1a50*/  LOP3.LUT R58, R58, 0x60, RZ, 0xc0, !PT ;  /* 0x000000603a3a7812 */ /* 0x000fc400078ec0ff */
[----:B------:R-:W-:Y:S02]  /*1a60*/  LOP3.LUT R68, R4, 0x17e, R59, 0x78, !PT ;  /* 0x0000017e04447812 */ /* 0x000fe400078e783b */
[----:B------:R-:W-:Y:S02]  /*1a70*/  LOP3.LUT R70, R64, 0x40, RZ, 0x3c, !PT ;  /* 0x0000004040467812 */ /* 0x000fe400078e3cff */
[----:B------:R-:W-:-:S07]  /*1a80*/  LOP3.LUT R72, R56, 0x40, RZ, 0x3c, !PT ;  /* 0x0000004038487812 */ /* 0x000fce00078e3cff */
.L_x_1:
[----:B------:R-:W0:Y:S01]  /*1a90*/  S2R R4, SR_TID.X ;  /* 0x0000000000047919 */ /* 0x000e220000002100 */
[----:B------:R-:W-:Y:S02]  /*1aa0*/  PRMT R15, RZ, 0x7610, R15 ;  /* 0x00007610ff0f7816 */ /* 0x000fe4000000000f */
[----:B------:R-:W-:Y:S02]  /*1ab0*/  IADD3 R10, P3, R2, R67, RZ ;  /* 0x00000043020a7210 */ /* 0x000fe40007f7e0ff */
[----:B------:R-:W-:-:S03]  /*1ac0*/  PRMT R17, RZ, 0x7610, R17 ;  /* 0x00007610ff117816 */ /* 0x000fc60000000011 */
[----:B------:R-:W-:Y:S01]  /*1ad0*/  IMAD.X R11, R3, 0x1, R75, P3 ;  /* 0x00000001030b7824 */ /* 0x000fe200018e064b */
[----:B0-----:R-:W-:Y:S02]  /*1ae0*/  LEA.HI R6, R4, 0x30, RZ, 0x1c ;  /* 0x0000003004067811 */ /* 0x001fe400078fe0ff */
[----:B------:R-:W-:Y:S02]  /*1af0*/  SHF.R.U32.HI R5, RZ, 0x4, R4 ;  /* 0x00000004ff057819 */ /* 0x000fe40000011604 */
[----:B------:R-:W-:Y:S02]  /*1b00*/  ISETP.GE.AND P2, PT, R6, UR5, PT ;  /* 0x0000000506007c0c */ /* 0x000fe4000bf46270 */
[----:B------:R-:W-:Y:S02]  /*1b10*/  IADD3 R6, P0, R2, R61, RZ ;  /* 0x0000003d02067210 */ /* 0x000fe40007f1e0ff */
[----:B------:R-:W-:Y:S02]  /*1b20*/  SGXT.U32 R5, R5, 0x4 ;  /* 0x000000040505781a */ /* 0x000fe40000000000 */
[----:B------:R-:W-:Y:S01]  /*1b30*/  LOP3.LUT R4, R4, 0x3f, RZ, 0xc0, !PT ;  /* 0x0000003f04047812 */ /* 0x000fe200078ec0ff */
[----:B------:R-:W-:Y:S01]  /*1b40*/  IMAD.X R7, R3, 0x1, R69, P0 ;  /* 0x0000000103077824 */ /* 0x000fe200000e0645 */
[----:B------:R-:W-:-:S02]  /*1b50*/  ISETP.GE.AND P1, PT, R5, UR5, PT ;  /* 0x0000000505007c0c */ /* 0x000fc4000bf26270 */
[C---:B------:R-:W-:Y:S02]  /*1b60*/  LOP3.LUT R8, R5.reuse, 0x10, RZ, 0xfc, !PT ;  /* 0x0000001005087812 */ /* 0x040fe400078efcff */
[----:B------:R-:W-:Y:S01]  /*1b70*/  ISETP.GE.AND P0, PT, R4, UR5, PT ;  /* 0x0000000504007c0c */ /* 0x000fe2000bf06270 */
[----:B------:R0:W2:Y:S01]  /*1b80*/  @!P2 LDG.E.U16 R15, desc[UR6][R6.64] ;  /* 0x00000006060fa981 */ /* 0x0000a2000c1e1500 */
[----:B------:R-:W-:Y:S02]  /*1b90*/  IADD3 R12, P2, R2, R65, RZ ;  /* 0x00000041020c7210 */ /* 0x000fe40007f5e0ff */
[----:B------:R-:W-:Y:S02]  /*1ba0*/  LOP3.LUT R5, R5, 0x20, RZ, 0xfc, !PT ;  /* 0x0000002005057812 */ /* 0x000fe400078efcff */
[----:B------:R-:W-:Y:S01]  /*1bb0*/  ISETP.GE.AND P4, PT, R8, UR5, PT ;  /* 0x0000000508007c0c */ /* 0x000fe2000bf86270 */
[----:B------:R-:W-:Y:S01]  /*1bc0*/  IMAD.X R13, R3, 0x1, R73, P2 ;  /* 0x00000001030d7824 */ /* 0x000fe200010e0649 */
[----:B------:R-:W-:Y:S01]  /*1bd0*/  ISETP.GE.AND P2, PT, R5, UR5, PT ;  /* 0x0000000505007c0c */ /* 0x000fe2000bf46270 */
[----:B------:R-:W3:Y:S01]  /*1be0*/  @!P1 LDG.E.U16 R17, desc[UR6][R10.64] ;  /* 0x000000060a119981 */ /* 0x000ee2000c1e1500 */
[----:B------:R-:W-:-:S02]  /*1bf0*/  IADD3 R4, P1, R2, R63, RZ ;  /* 0x0000003f02047210 */ /* 0x000fc40007f3e0ff */
[----:B------:R-:W-:Y:S02]  /*1c00*/  PRMT R19, RZ, 0x7610, R19 ;  /* 0x00007610ff137816 */ /* 0x000fe40000000013 */
[----:B------:R-:W-:Y:S01]  /*1c10*/  PRMT R81, RZ, 0x7610, R81 ;  /* 0x00007610ff517816 */ /* 0x000fe20000000051 */
[----:B------:R-:W-:-:S04]  /*1c20*/  IMAD.X R5, R3, 0x1, R71, P1 ;  /* 0x0000000103057824 */ /* 0x000fc800008e0647 */
[----:B------:R-:W4:Y:S04]  /*1c30*/  @!P4 LDG.E.U16 R19, desc[UR6][R12.64] ;  /* 0x000000060c13c981 */ /* 0x000f28000c1e1500 */
[----:B------:R1:W5:Y:S01]  /*1c40*/  @!P2 LDG.E.U16 R81, desc[UR6][R4.64] ;  /* 0x000000060451a981 */ /* 0x000362000c1e1500 */
[----:B------:R-:W-:Y:S01]  /*1c50*/  BAR.SYNC.DEFER_BLOCKING 0x0 ;  /* 0x0000000000007b1d */ /* 0x000fe20000010000 */
[----:B------:R-:W-:Y:S01]  /*1c60*/  PRMT R85, RZ, 0x7610, R85 ;  /* 0x00007610ff557816 */ /* 0x000fe20000000055 */
[----:B0-----:R-:W-:Y:S01]  /*1c70*/  IMAD.WIDE R6, R77, 0x2, R24 ;  /* 0x000000024d067825 */ /* 0x001fe200078e0218 */
[----:B------:R-:W-:-:S03]  /*1c80*/  PRMT R83, RZ, 0x7610, R83 ;  /* 0x00007610ff537816 */ /* 0x000fc60000000053 */
[C---:B------:R-:W-:Y:S01]  /*1c90*/  IMAD.WIDE R8, R77.reuse, 0x2, R26 ;  /* 0x000000024d087825 */ /* 0x040fe200078e021a */
[----:B------:R-:W-:Y:S02]  /*1ca0*/  PRMT R95, RZ, 0x7610, R95 ;  /* 0x00007610ff5f7816 */ /* 0x000fe4000000005f */
[----:B------:R-:W-:Y:S01]  /*1cb0*/  PRMT R89, RZ, 0x7610, R89 ;  /* 0x00007610ff597816 */ /* 0x000fe20000000059 */
[C---:B-1----:R-:W-:Y:S01]  /*1cc0*/  IMAD.WIDE R4, R77.reuse, 0x2, R36 ;  /* 0x000000024d047825 */ /* 0x042fe200078e0224 */
[----:B------:R-:W-:Y:S02]  /*1cd0*/  PRMT R93, RZ, 0x7610, R93 ;  /* 0x00007610ff5d7816 */ /* 0x000fe4000000005d */
[----:B------:R-:W-:Y:S01]  /*1ce0*/  PRMT R87, RZ, 0x7610, R87 ;  /* 0x00007610ff577816 */ /* 0x000fe20000000057 */
[C---:B------:R-:W-:Y:S01]  /*1cf0*/  IMAD.WIDE R10, R77.reuse, 0x2, R30 ;  /* 0x000000024d0a7825 */ /* 0x040fe200078e021e */
[----:B------:R-:W-:Y:S02]  /*1d00*/  PRMT R97, RZ, 0x7610, R97 ;  /* 0x00007610ff617816 */ /* 0x000fe40000000061 */
[----:B------:R-:W-:Y:S01]  /*1d10*/  PRMT R99, RZ, 0x7610, R99 ;  /* 0x00007610ff637816 */ /* 0x000fe20000000063 */
[----:B------:R0:W5:Y:S04]  /*1d20*/  @!P0 LDG.E.U16 R85, desc[UR6][R6.64] ;  /* 0x0000000606558981 */ /* 0x000168000c1e1500 */
[----:B------:R1:W5:Y:S01]  /*1d30*/  @!P0 LDG.E.U16 R83, desc[UR6][R8.64] ;  /* 0x0000000608538981 */ /* 0x000362000c1e1500 */
[----:B------:R-:W-:Y:S01]  /*1d40*/  PRMT R91, RZ, 0x7610, R91 ;  /* 0x00007610ff5b7816 */ /* 0x000fe2000000005b */
[C---:B------:R-:W-:Y:S01]  /*1d50*/  IMAD.WIDE R12, R77.reuse, 0x2, R28 ;  /* 0x000000024d0c7825 */ /* 0x040fe200078e021c */
[----:B------:R-:W-:Y:S01]  /*1d60*/  PRMT R101, RZ, 0x7610, R101 ;  /* 0x00007610ff657816 */ /* 0x000fe20000000065 */
[----:B------:R1:W5:Y:S02]  /*1d70*/  @!P0 LDG.E.U16 R95, desc[UR6][R4.64] ;  /* 0x00000006045f8981 */ /* 0x000364000c1e1500 */
[C---:B0-----:R-:W-:Y:S01]  /*1d80*/  IMAD.WIDE R6, R77.reuse, 0x2, R34 ;  /* 0x000000024d067825 */ /* 0x041fe200078e0222 */
[----:B------:R-:W-:Y:S01]  /*1d90*/  PRMT R103, RZ, 0x7610, R103 ;  /* 0x00007610ff677816 */ /* 0x000fe20000000067 */
[----:B------:R0:W5:Y:S02]  /*1da0*/  @!P0 LDG.E.U16 R87, desc[UR6][R10.64] ;  /* 0x000000060a578981 */ /* 0x000164000c1e1500 */
[----:B-1----:R-:W-:-:S02]  /*1db0*/  IMAD.WIDE R8, R77, 0x2, R32 ;  /* 0x000000024d087825 */ /* 0x002fc400078e0220 */
[----:B------:R1:W5:Y:S02]  /*1dc0*/  @!P0 LDG.E.U16 R89, desc[UR6][R6.64] ;  /* 0x0000000606598981 */ /* 0x000364000c1e1500 */
[C---:B------:R-:W-:Y:S02]  /*1dd0*/  IMAD.WIDE R4, R77.reuse, 0x2, R44 ;  /* 0x000000024d047825 */ /* 0x040fe400078e022c */
[----:B------:R1:W5:Y:S02]  /*1de0*/  @!P0 LDG.E.U16 R93, desc[UR6][R8.64] ;  /* 0x00000006085d8981 */ /* 0x000364000c1e1500 */
[C---:B0-----:R-:W-:Y:S01]  /*1df0*/  IMAD.WIDE R10, R77.reuse, 0x2, R38 ;  /* 0x000000024d0a7825 */ /* 0x041fe200078e0226 */
[----:B------:R-:W-:Y:S01]  /*1e00*/  PRMT R107, RZ, 0x7610, R107 ;  /* 0x00007610ff6b7816 */ /* 0x000fe2000000006b */
[----:B------:R0:W5:Y:S02]  /*1e10*/  @!P0 LDG.E.U16 R97, desc[UR6][R4.64] ;  /* 0x0000000604618981 */ /* 0x000164000c1e1500 */
[C---:B-1----:R-:W-:Y:S01]  /*1e20*/  IMAD.WIDE R6, R77.reuse, 0x2, R42 ;  /* 0x000000024d067825 */ /* 0x042fe200078e022a */
[----:B------:R-:W-:Y:S01]  /*1e30*/  PRMT R111, RZ, 0x7610, R111 ;  /* 0x00007610ff6f7816 */ /* 0x000fe2000000006f */
[----:B------:R1:W5:Y:S02]  /*1e40*/  @!P0 LDG.E.U16 R91, desc[UR6][R12.64] ;  /* 0x000000060c5b8981 */ /* 0x000364000c1e1500 */
[C---:B------:R-:W-:Y:S01]  /*1e50*/  IMAD.WIDE R8, R77.reuse, 0x2, R40 ;  /* 0x000000024d087825 */ /* 0x040fe200078e0228 */
[----:B------:R-:W-:Y:S01]  /*1e60*/  PRMT R105, RZ, 0x7610, R105 ;  /* 0x00007610ff697816 */ /* 0x000fe20000000069 */
[----:B------:R1:W5:Y:S01]  /*1e70*/  @!P0 LDG.E.U16 R99, desc[UR6][R6.64] ;  /* 0x0000000606638981 */ /* 0x000362000c1e1500 */
[----:B------:R-:W-:Y:S01]  /*1e80*/  PRMT R109, RZ, 0x7610, R109 ;  /* 0x00007610ff6d7816 */ /* 0x000fe2000000006d */
[C---:B0-----:R-:W-:Y:S01]  /*1e90*/  IMAD.WIDE R4, R77.reuse, 0x2, R48 ;  /* 0x000000024d047825 */ /* 0x041fe200078e0230 */
[----:B------:R-:W-:Y:S01]  /*1ea0*/  PRMT R113, RZ, 0x7610, R113 ;  /* 0x00007610ff717816 */ /* 0x000fe20000000071 */
[----:B------:R0:W5:Y:S02]  /*1eb0*/  @!P0 LDG.E.U16 R101, desc[UR6][R8.64] ;  /* 0x0000000608658981 */ /* 0x000164000c1e1500 */
[----:B-1----:R-:W-:-:S02]  /*1ec0*/  IMAD.WIDE R12, R77, 0x2, R46 ;  /* 0x000000024d0c7825 */ /* 0x002fc400078e022e */
[----:B------:R1:W5:Y:S02]  /*1ed0*/  @!P0 LDG.E.U16 R103, desc[UR6][R10.64] ;  /* 0x000000060a678981 */ /* 0x000364000c1e1500 */
[C---:B------:R-:W-:Y:S02]  /*1ee0*/  IMAD.WIDE R6, R77.reuse, 0x2, R50 ;  /* 0x000000024d067825 */ /* 0x040fe400078e0232 */
[----:B------:R-:W5:Y:S02]  /*1ef0*/  @!P0 LDG.E.U16 R107, desc[UR6][R4.64] ;  /* 0x00000006046b8981 */ /* 0x000f64000c1e1500 */
[C---:B0-----:R-:W-:Y:S02]  /*1f00*/  IMAD.WIDE R8, R77.reuse, 0x2, R54 ;  /* 0x000000024d087825 */ /* 0x041fe400078e0236 */
[----:B------:R-:W5:Y:S02]  /*1f10*/  @!P0 LDG.E.U16 R111, desc[UR6][R6.64] ;  /* 0x00000006066f8981 */ /* 0x000f64000c1e1500 */
[----:B-1----:R-:W-:-:S02]  /*1f20*/  IMAD.WIDE R10, R77, 0x2, R52 ;  /* 0x000000024d0a7825 */ /* 0x002fc400078e0234 */
[----:B------:R-:W5:Y:S04]  /*1f30*/  @!P0 LDG.E.U16 R105, desc[UR6][R12.64] ;  /* 0x000000060c698981 */ /* 0x000f68000c1e1500 */
[----:B------:R-:W5:Y:S04]  /*1f40*/  @!P0 LDG.E.U16 R109, desc[UR6][R8.64] ;  /* 0x00000006086d8981 */ /* 0x000f68000c1e1500 */
[----:B------:R-:W5:Y:S01]  /*1f50*/  @!P0 LDG.E.U16 R113, desc[UR6][R10.64] ;  /* 0x000000060a718981 */ /* 0x000f62000c1e1500 */
[----:B------:R-:W-:-:S05]  /*1f60*/  VIADD R66, R66, 0xffffffff ;  /* 0xffffffff42427836 */ /* 0x000fca0000000000 */
[----:B------:R-:W-:Y:S01]  /*1f70*/  ISETP.NE.U32.AND P0, PT, R66, RZ, PT ;  /* 0x000000ff4200720c */ /* 0x000fe20003f05070 */
[----:B------:R-:W-:Y:S01]  /*1f80*/  UIADD3 UR5, UR5, -0x40, URZ ;  /* 0xffffffc005057890 */ /* 0x000fe2000fffe03f */
[----:B------:R-:W-:-:S04]  /*1f90*/  IMAD.WIDE R52, R79, 0x2, R52 ;  /* 0x000000024f347825 */ /* 0x000fc800078e0234 */
        /* <DEDUP_REMOVED lines=9> */
[----:B------:R-:W-:Y:S01]  /*2030*/  IMAD.WIDE R30, R79, 0x2, R30 ;  /* 0x000000024f1e7825 */ /* 0x000fe200078e021e */
[----:B--2---:R-:W-:Y:S04]  /*2040*/  STS.U16 [R68+UR4+0x2600], R15 ;  /* 0x0026000f44007988 */ /* 0x004fe80008000404 */
[----:B---3--:R-:W-:Y:S04]  /*2050*/  STS.U16 [R68+UR4+0x2000], R17 ;  /* 0x0020001144007988 */ /* 0x008fe80008000404 */
[----:B----4-:R-:W-:Y:S04]  /*2060*/  STS.U16 [R68+UR4+0x2200], R19 ;  /* 0x0022001344007988 */ /* 0x010fe80008000404 */
[----:B-----5:R-:W-:Y:S04]  /*2070*/  STS.U16 [R68+UR4+0x2400], R81 ;  /* 0x0024005144007988 */ /* 0x020fe80008000404 */
[----:B------:R-:W-:Y:S04]  /*2080*/  STS.U16 [R64+UR4], R83 ;  /* 0x0000005340007988 */ /* 0x000fe80008000404 */
[----:B------:R-:W-:Y:S04]  /*2090*/  STS.U16 [R64+UR4+0x400], R95 ;  /* 0x0004005f40007988 */ /* 0x000fe80008000404 */
        /* <DEDUP_REMOVED lines=13> */
[----:B------:R-:W-:Y:S01]  /*2170*/  STS.U16 [R70+UR4+0x1e00], R113 ;  /* 0x001e007146007988 */ /* 0x000fe20008000404 */
[----:B------:R-:W-:Y:S06]  /*2180*/  BAR.SYNC.DEFER_BLOCKING 0x0 ;  /* 0x0000000000007b1d */ /* 0x000fec0000010000 */
[----:B------:R-:W-:Y:S04]  /*2190*/  LDSM.16.MT88.4 R4, [R0+0x2000] ;  /* 0x002000000004783b */ /* 0x000fe80000004200 */
[----:B------:R-:W0:Y:S04]  /*21a0*/  LDSM.16.M88.4 R8, [R56+UR4] ;  /* 0x000000043808783b */ /* 0x000e280008000200 */
[----:B------:R-:W1:Y:S04]  /*21b0*/  LDSM.16.MT88.4 R12, [R0+0x2200] ;  /* 0x00220000000c783b */ /* 0x000e680000004200 */
[----:B------:R-:W-:Y:S01]  /*21c0*/  LDSM.16.MT88.4 R16, [R0+0x2400] ;  /* 0x002400000010783b */ /* 0x000fe20000004200 */
[----:B0-----:R-:W-:Y:S03]  /*21d0*/  HMMA.16816.F32.BF16 R20, R4, R8, R20 ;  /* 0x000000080414723c */ /* 0x001fe60000041814 */
[----:B------:R-:W0:-:S15]  /*21e0*/  LDSM.16.M88.4 R4, [R72+UR4] ;  /* 0x000000044804783b */ /* 0x000e1e0008000200 */
[----:B------:R-:W-:-:S06]  /*21f0*/  NOP ;  /* 0x0000000000007918 */ /* 0x000fcc0000000000 */
[----:B-1----:R-:W-:Y:S01]  /*2200*/  HMMA.16816.F32.BF16 R12, R12, R10, R20 ;  /* 0x0000000a0c0c723c */ /* 0x002fe20000041814 */
[----:B------:R-:W1:-:S15]  /*2210*/  LDSM.16.MT88.4 R8, [R0+0x2600] ;  /* 0x002600000008783b */ /* 0x000e5e0000004200 */
[----:B------:R-:W-:-:S08]  /*2220*/  NOP ;  /* 0x0000000000007918 */ /* 0x000fd00000000000 */
[----:B0-----:R-:W-:Y:S01]  /*2230*/  HMMA.16816.F32.BF16 R12, R16, R4, R12 ;  /* 0x00000004100c723c */ /* 0x001fe2000004180c */
[----:B------:R-:W-:-:S04]  /*2240*/  IMAD.WIDE R32, R79, 0x2, R32 ;  /* 0x000000024f207825 */ /* 0x000fc800078e0220 */
[----:B------:R-:W-:-:S04]  /*2250*/  IMAD.WIDE R34, R79, 0x2, R34 ;  /* 0x000000024f227825 */ /* 0x000fc800078e0222 */
[----:B------:R-:W-:-:S04]  /*2260*/  IMAD.WIDE R36, R79, 0x2, R36 ;  /* 0x000000024f247825 */ /* 0x000fc800078e0224 */
[----:B------:R-:W-:-:S04]  /*2270*/  IMAD.WIDE R24, R79, 0x2, R24 ;  /* 0x000000024f187825 */ /* 0x000fc800078e0218 */
[----:B------:R-:W-:-:S04]  /*2280*/  IMAD.WIDE R26, R79, 0x2, R26 ;  /* 0x000000024f1a7825 */ /* 0x000fc800078e021a */
[----:B------:R-:W-:-:S03]  /*2290*/  IMAD.WIDE R2, R62, 0x2, R2 ;  /* 0x000000023e027825 */ /* 0x000fc600078e0202 */
[----:B-1----:R-:W-:Y:S01]  /*22a0*/  HMMA.16816.F32.BF16 R20, R8, R6, R12 ;  /* 0x000000060814723c */ /* 0x002fe2000004180c */
[----:B------:R-:W-:-:S08]  /*22b0*/  NOP ;  /* 0x0000000000007918 */ /* 0x000fd00000000000 */
[----:B------:R-:W-:-:S15]  /*22c0*/  @P0 BRA `(.L_x_1) ;  /* 0xfffffff400f00947 */ /* 0x000fde000383ffff */
[----:B------:R-:W-:Y:S02]  /*22d0*/  F2FP.BF16.F32.PACK_AB R22, R23, R22 ;  /* 0x000000161716723e */ /* 0x000fe400000010ff */
[----:B------:R-:W-:-:S07]  /*22e0*/  F2FP.BF16.F32.PACK_AB R20, R21, R20 ;  /* 0x000000141514723e */ /* 0x000fce00000010ff */
.L_x_0:
[----:B------:R-:W0:Y:S01]  /*22f0*/  S2R R7, SR_TID.X ;  /* 0x0000000000077919 */ /* 0x000e220000002100 */
[----:B------:R-:W1:Y:S01]  /*2300*/  S2UR UR5, SR_CgaCtaId ;  /* 0x00000000000579c3 */ /* 0x000e620000008800 */
[----:B------:R-:W-:Y:S01]  /*2310*/  UMOV UR4, 0x400 ;  /* 0x0000040000047882 */ /* 0x000fe20000000000 */
[----:B------:R-:W-:-:S06]  /*2320*/  PRMT R9, R20, 0x7632, R9 ;  /* 0x0000763214097816 */ /* 0x000fcc0000000009 */
[----:B------:R-:W-:Y:S01]  /*2330*/  BAR.SYNC.DEFER_BLOCKING 0x0 ;  /* 0x0000000000007b1d */ /* 0x000fe20000010000 */
[----:B------:R-:W-:-:S05]  /*2340*/  PRMT R10, R22, 0x7632, R10 ;  /* 0x00007632160a7816 */ /* 0x000fca000000000a */
[----:B------:R-:W-:Y:S02]  /*2350*/  ULDC.64 UR8, c[0x0][0x228] ;  /* 0x00008a0000087ab9 */ /* 0x000fe40000000a00 */
[----:B------:R-:W-:Y:S01]  /*2360*/  ISETP.GE.AND P0, PT, R60, UR8, PT ;  /* 0x000000083c007c0c */ /* 0x000fe2000bf06270 */
[----:B-1----:R-:W-:Y:S01]  /*2370*/  ULEA UR4, UR5, UR4, 0x18 ;  /* 0x0000000405047291 */ /* 0x002fe2000f8ec03f */
[--C-:B0-----:R-:W-:Y:S01]  /*2380*/  LOP3.LUT R3, R58, 0x1c, R7.reuse, 0xf8, !PT ;  /* 0x0000001c3a037812 */ /* 0x101fe200078ef807 */
[----:B------:R-:W-:Y:S01]  /*2390*/  IMAD.SHL.U32 R2, R7, 0x40, RZ ;  /* 0x0000004007027824 */ /* 0x000fe200078e00ff */
[--C-:B------:R-:W-:Y:S02]  /*23a0*/  SHF.R.U32.HI R0, RZ, 0x5, R7.reuse ;  /* 0x00000005ff007819 */ /* 0x100fe40000011607 */
[----:B------:R-:W-:Y:S02]  /*23b0*/  SHF.R.U32.HI R8, RZ, 0x4, R7 ;  /* 0x00000004ff087819 */ /* 0x000fe40000011607 */
[----:B------:R-:W-:Y:S01]  /*23c0*/  LOP3.LUT R3, R3, 0x2, R0, 0xf8, !PT ;  /* 0x0000000203037812 */ /* 0x000fe200078ef800 */
[----:B------:R-:W-:Y:S01]  /*23d0*/  IMAD.SHL.U32 R0, R7, 0x4, RZ ;  /* 0x0000000407007824 */ /* 0x000fe200078e00ff */
[----:B------:R-:W-:-:S04]  /*23e0*/  LOP3.LUT R5, R2, 0x600, RZ, 0xc0, !PT ;  /* 0x0000060002057812 */ /* 0x000fc800078ec0ff */
[--C-:B------:R-:W-:Y:S02]  /*23f0*/  LOP3.LUT R2, R3, 0x80, R0.reuse, 0xf8, !PT ;  /* 0x0000008003027812 */ /* 0x100fe400078ef800 */
[----:B------:R-:W-:Y:S02]  /*2400*/  LOP3.LUT R3, R5, 0x7c, R0, 0xf8, !PT ;  /* 0x0000007c05037812 */ /* 0x000fe400078ef800 */
[----:B------:R-:W-:Y:S02]  /*2410*/  LOP3.LUT R2, R2, 0x100, R59, 0xf8, !PT ;  /* 0x0000010002027812 */ /* 0x000fe400078ef83b */
[----:B------:R-:W-:Y:S02]  /*2420*/  LOP3.LUT R6, R3, 0xe0, R7, 0x78, !PT ;  /* 0x000000e003067812 */ /* 0x000fe400078e7807 */
[C---:B------:R-:W-:Y:S01]  /*2430*/  LOP3.LUT R0, R2.reuse, 0x40, RZ, 0x3c, !PT ;  /* 0x0000004002007812 */ /* 0x040fe200078e3cff */
[----:B------:R0:W-:Y:S01]  /*2440*/  STS.U16 [R2+UR4], R20 ;  /* 0x0000001402007988 */ /* 0x0001e20008000404 */
[----:B------:R-:W-:-:S02]  /*2450*/  LOP3.LUT R4, R2, 0x20, RZ, 0x3c, !PT ;  /* 0x0000002002047812 */ /* 0x000fc400078e3cff */
[----:B------:R-:W-:Y:S01]  /*2460*/  LOP3.LUT R5, R2, 0x60, RZ, 0x3c, !PT ;  /* 0x0000006002057812 */ /* 0x000fe200078e3cff */
[----:B------:R1:W-:Y:S04]  /*2470*/  STS.U16 [R0+UR4+0x400], R9 ;  /* 0x0004000900007988 */ /* 0x0003e80008000404 */
[----:B------:R2:W-:Y:S01]  /*2480*/  STS.U16 [R4+UR4+0x200], R22 ;  /* 0x0002001604007988 */ /* 0x0005e20008000404 */
[----:B0-----:R-:W-:-:S03]  /*2490*/  LEA.HI R2, R7, 0x30, RZ, 0x1c ;  /* 0x0000003007027811 */ /* 0x001fc600078fe0ff */
[----:B------:R-:W-:Y:S02]  /*24a0*/  STS.U16 [R5+UR4+0x600], R10 ;  /* 0x0006000a05007988 */ /* 0x000fe40008000404 */
[----:B-1----:R-:W-:Y:S01]  /*24b0*/  IMAD.IADD R0, R57, 0x1, R2 ;  /* 0x0000000139007824 */ /* 0x002fe200078e0202 */
[----:B------:R-:W-:Y:S01]  /*24c0*/  BAR.SYNC.DEFER_BLOCKING 0x0 ;  /* 0x0000000000007b1d */ /* 0x000fe20000010000 */
[----:B--2---:R-:W-:-:S04]  /*24d0*/  SGXT.U32 R4, R8, 0x4 ;  /* 0x000000040804781a */ /* 0x004fc80000000000 */
[----:B------:R-:W-:-:S04]  /*24e0*/  LOP3.LUT R2, R57, 0x10, R4, 0xfe, !PT ;  /* 0x0000001039027812 */ /* 0x000fc800078efe04 */
[----:B------:R-:W-:Y:S01]  /*24f0*/  ISETP.LT.AND P2, PT, R2, UR9, !P0 ;  /* 0x0000000902007c0c */ /* 0x000fe2000c741270 */
[----:B------:R-:W0:Y:S04]  /*2500*/  LDS R11, [R6+UR4] ;  /* 0x00000004060b7984 */ /* 0x000e280008000800 */
[----:B------:R1:W2:Y:S01]  /*2510*/  LDS R13, [R6+UR4+0x100] ;  /* 0x00010004060d7984 */ /* 0x0002a20008000800 */
[----:B------:R-:W-:Y:S02]  /*2520*/  ULDC UR4, c[0x0][0x244] ;  /* 0x0000910000047ab9 */ /* 0x000fe40000000800 */
[----:B------:R-:W-:Y:S01]  /*2530*/  IMAD R3, R60, UR4, RZ ;  /* 0x000000043c037c24 */ /* 0x000fe2000f8e02ff */
[----:B------:R-:W-:Y:S01]  /*2540*/  ULDC.64 UR4, c[0x0][0x220] ;  /* 0x0000880000047ab9 */ /* 0x000fe20000000a00 */
[----:B-1----:R-:W-:-:S02]  /*2550*/  LOP3.LUT R6, R57, 0x20, R4, 0xfe, !PT ;  /* 0x0000002039067812 */ /* 0x002fc400078efe04 */
[----:B------:R-:W-:Y:S02]  /*2560*/  LOP3.LUT R57, R57, R4, RZ, 0xfc, !PT ;  /* 0x0000000439397212 */ /* 0x000fe400078efcff */
[----:B------:R-:W-:Y:S01]  /*2570*/  LEA R10, P1, R3, UR4, 0x1 ;  /* 0x00000004030a7c11 */ /* 0x000fe2000f8208ff */
[----:B------:R-:W-:Y:S01]  /*2580*/  ULDC UR4, c[0x0][0x248] ;  /* 0x0000920000047ab9 */ /* 0x000fe20000000800 */
[C---:B------:R-:W-:Y:S01]  /*2590*/  ISETP.LT.AND P3, PT, R57.reuse, UR9, !P0 ;  /* 0x0000000939007c0c */ /* 0x040fe2000c761270 */
[----:B------:R-:W-:Y:S01]  /*25a0*/  IMAD R57, R57, UR4, RZ ;  /* 0x0000000439397c24 */ /* 0x000fe2000f8e02ff */
[----:B------:R-:W-:Y:S01]  /*25b0*/  LEA.HI.X.SX32 R12, R3, UR5, 0x1, P1 ;  /* 0x00000005030c7c11 */ /* 0x000fe200088f0eff */
[C---:B------:R-:W-:Y:S01]  /*25c0*/  IMAD R5, R0.reuse, UR4, RZ ;  /* 0x0000000400057c24 */ /* 0x040fe2000f8e02ff */
[----:B------:R-:W-:Y:S01]  /*25d0*/  ISETP.LT.AND P1, PT, R0, UR9, !P0 ;  /* 0x0000000900007c0c */ /* 0x000fe2000c721270 */
[----:B------:R-:W-:Y:S01]  /*25e0*/  IMAD R0, R2, UR4, RZ ;  /* 0x0000000402007c24 */ /* 0x000fe2000f8e02ff */
[----:B------:R-:W-:Y:S01]  /*25f0*/  LEA R2, P4, R57, R10, 0x1 ;  /* 0x0000000a39027211 */ /* 0x000fe200078808ff */
[C---:B------:R-:W-:Y:S01]  /*2600*/  IMAD R7, R6.reuse, UR4, RZ ;  /* 0x0000000406077c24 */ /* 0x040fe2000f8e02ff */
[----:B------:R-:W-:-:S02]  /*2610*/  ISETP.LT.AND P0, PT, R6, UR9, !P0 ;  /* 0x0000000906007c0c */ /* 0x000fc4000c701270 */
[-C--:B------:R-:W-:Y:S02]  /*2620*/  LEA R8, P6, R5, R10.reuse, 0x1 ;  /* 0x0000000a05087211 */ /* 0x080fe400078c08ff */
[C---:B------:R-:W-:Y:S02]  /*2630*/  LEA R4, P5, R0.reuse, R10, 0x1 ;  /* 0x0000000a00047211 */ /* 0x040fe400078a08ff */
[----:B------:R-:W-:Y:S02]  /*2640*/  LEA.HI.X.SX32 R3, R57, R12, 0x1, P4 ;  /* 0x0000000c39037211 */ /* 0x000fe400020f0eff */
[----:B------:R-:W-:Y:S02]  /*2650*/  LEA R6, P4, R7, R10, 0x1 ;  /* 0x0000000a07067211 */ /* 0x000fe400078808ff */
[-C--:B------:R-:W-:Y:S02]  /*2660*/  LEA.HI.X.SX32 R9, R5, R12.reuse, 0x1, P6 ;  /* 0x0000000c05097211 */ /* 0x080fe400030f0eff */
[----:B------:R-:W-:-:S02]  /*2670*/  LEA.HI.X.SX32 R5, R0, R12, 0x1, P5 ;  /* 0x0000000c00057211 */ /* 0x000fc400028f0eff */
[----:B0-----:R-:W-:Y:S01]  /*2680*/  PRMT R0, R11, 0x7632, R0 ;  /* 0x000076320b007816 */ /* 0x001fe20000000000 */
[----:B------:R0:W-:Y:S01]  /*2690*/  @P3 STG.E.U16 desc[UR6][R2.64], R11 ;  /* 0x0000000b02003986 */ /* 0x0001e2000c101506 */
[----:B------:R-:W-:-:S03]  /*26a0*/  LEA.HI.X.SX32 R7, R7, R12, 0x1, P4 ;  /* 0x0000000c07077211 */ /* 0x000fc600020f0eff */
[----:B------:R0:W-:Y:S04]  /*26b0*/  @P2 STG.E.U16 desc[UR6][R4.64], R0 ;  /* 0x0000000004002986 */ /* 0x0001e8000c101506 */
[----:B--2---:R0:W-:Y:S01]  /*26c0*/  @P0 STG.E.U16 desc[UR6][R6.64], R13 ;  /* 0x0000000d06000986 */ /* 0x0041e2000c101506 */
[----:B------:R-:W-:Y:S05]  /*26d0*/  @!P1 EXIT ;  /* 0x000000000000994d */ /* 0x000fea0003800000 */
[----:B0-----:R-:W-:-:S05]  /*26e0*/  PRMT R4, R13, 0x7632, R4 ;  /* 0x000076320d047816 */ /* 0x001fca0000000004 */
[----:B------:R-:W-:Y:S01]  /*26f0*/  STG.E.U16 desc[UR6][R8.64], R4 ;  /* 0x0000000408007986 */ /* 0x000fe2000c101506 */
[----:B------:R-:W-:Y:S05]  /*2700*/  EXIT ;  /* 0x000000000000794d */ /* 0x000fea0003800000 */
.L_x_2:
[----:B------:R-:W-:-:S00]  /*2710*/  BRA `(.L_x_2) ;  /* 0xfffffffc00fc7947 */ /* 0x000fc0000383ffff */
[----:B------:R-:W-:-:S00]  /*2720*/  NOP ;  /* 0x0000000000007918 */ /* 0x000fc00000000000 */
        /* <DEDUP_REMOVED lines=13> */
.L_x_3:


//--------------------- .nv.shared.matmul_kernel  --------------------------
	.section	.nv.shared.matmul_kernel,"aw",@nobits
	.sectionflags	@""
	.align	16
	.zero		1024


//--------------------- .nv.shared.reserved.0     --------------------------
	.section	.nv.shared.reserved.0,"aw",@nobits
	.weak		__nv_reservedSMEM_offset_0_alias
	.size		__nv_reservedSMEM_offset_0_alias, 0, 0
	.other		__nv_reservedSMEM_offset_0_alias,@"STO_CUDA_RESERVED_SHARED STV_DEFAULT"
__nv_reservedSMEM_offset_0_alias:
	.zero		0


//--------------------- .nv.constant0.matmul_kernel --------------------------
	.section	.nv.constant0.matmul_kernel,"a",@progbits
	.sectionflags	@""
	.align	4
.nv.constant0.matmul_kernel:
	.zero		608


//--------------------- SYMBOLS --------------------------

	.type		.nv.reservedSmem.offset0,@object
	.size		.nv.reservedSmem.offset0,0x4
